	.target	sm_100a

	.elftype	@"ET_EXEC"


//--------------------- .note.nv.tkinfo           --------------------------
	.section	.note.nv.tkinfo,"",@"SHT_NOTE"
	.sectionflags	@"SHF_NOTE_NV_TKINFO"
	.tkinfo
        /*0018*/ 	.word	0x00000002
        /*0030*/ 	.string	""
        /*0030*/ 	.string	"ptxas"
        /*0030*/ 	.string	"Cuda compilation tools, release 13.0, V13.0.88"
        /*0030*/ 	.string	"Build cuda_13.0.r13.0/compiler.36424714_0"
        /*0030*/ 	.string	"-arch sm_100a -m 64 "



//--------------------- .note.nv.cuinfo           --------------------------
	.section	.note.nv.cuinfo,"",@"SHT_NOTE"
	.sectionflags	@"SHF_NOTE_NV_CUINFO"
        /*0018*/ 	.short	0x0002
        /*001a*/ 	.short	0x0064
        /*001c*/ 	.short	0x0082
	.zero		2


//--------------------- .nv.info                  --------------------------
	.section	.nv.info,"",@"SHT_CUDA_INFO"
	.align	4


	//----- nvinfo : EIATTR_REGCOUNT
	.align		4
        /*0000*/ 	.byte	0x04, 0x2f
        /*0002*/ 	.short	(.L_19 - .L_18)
	.align		4
.L_18:
        /*0004*/ 	.word	index@(_ZN7cutlass13device_kernelINS_4gemm6kernel13GemmUniversalIN4cute5tupleIJiiiiEEENS1_10collective13CollectiveMmaINS1_35MainloopSm100TmaUmmaWarpSpecializedILi36ELi2ELi4ENS5_IJNS4_1CILi4EEENSA_ILi2EEENSA_ILi1EEEEEEEENS5_IJNSA_ILi128EEENSA_ILi64EEESH_EEEaNS5_IJlSD_lEEEaSJ_NS4_8TiledMMAINS4_8MMA_AtomIJNS4_21SM100_MMA_S8_2x1SM_SSIaaiLi128ELi64ELNS4_4UMMA5MajorE0ELSO_0ELNSN_8SaturateE0EEEEEENS4_6LayoutINS5_IJSD_SD_SD_EEENS5_IJNSA_ILi0EEESU_SU_EEEEENS5_IJNS4_10UnderscoreESX_SX_EEEEENS4_28SM100_TMA_2SM_LOAD_MULTICASTENS4_14ComposedLayoutINS4_7SwizzleILi2ELi4ELi3EEENS4_18smem_ptr_flag_bitsILi8EEENSS_INS5_IJNSA_ILi8EEESH_EEENS5_IJSH_SD_EEEEEEEvNS4_8identityES10_S1A_vS1B_EENS_8epilogue10collective18CollectiveEpilogueINS1D_23Sm100TmaWarpSpecializedILi1ELi1ELi32ELb0ELb0EEEJNS5_IJSH_SH_SH_EEENS5_IJNSS_ISH_SD_EES1J_EEEaSJ_aSJ_NS1D_6fusion15FusionCallbacksIS1H_NS1L_17LinearCombinationIaiaiLNS_15FloatRoundStyleE2EEES1I_S1K_JEEENS4_5SM1004TMEM4LOAD26SM100_TMEM_LOAD_32dp32b32xENS4_13SM90_TMA_LOADES1A_NS4_39AutoVectorizingCopyWithAssumedAlignmentILi128EEENS4_14SM90_TMA_STOREES1A_S1X_S1X_EEEvvEEEEvNT_6ParamsE)
        /*0008*/ 	.word	0x0000005b


	//----- nvinfo : EIATTR_FRAME_SIZE
	.align		4
.L_19:
        /*000c*/ 	.byte	0x04, 0x11
        /*000e*/ 	.short	(.L_21 - .L_20)
	.align		4
.L_20:
        /*0010*/ 	.word	index@($__internal_2_$__cuda_sm10x_tcgen05_guardrail_trap_unallocated_columns_being_dealloced)
        /*0014*/ 	.word	0x00000000


	//----- nvinfo : EIATTR_FRAME_SIZE
	.align		4
.L_21:
        /*0018*/ 	.byte	0x04, 0x11
        /*001a*/ 	.short	(.L_23 - .L_22)
	.align		4
.L_22:
        /*001c*/ 	.word	index@($__internal_1_$__cuda_sm10x_tcgen05_guardrail_trap_phase_invalid_during_alloc)
        /*0020*/ 	.word	0x00000000


	//----- nvinfo : EIATTR_FRAME_SIZE
	.align		4
.L_23:
        /*0024*/ 	.byte	0x04, 0x11
        /*0026*/ 	.short	(.L_25 - .L_24)
	.align		4
.L_24:
        /*0028*/ 	.word	index@($__internal_0_$__cuda_sm10x_tcgen05_guardrail_trap_col_being_dealloced_not_returned_by_alloc)
        /*002c*/ 	.word	0x00000000


	//----- nvinfo : EIATTR_FRAME_SIZE
	.align		4
.L_25:
        /*0030*/ 	.byte	0x04, 0x11
        /*0032*/ 	.short	(.L_27 - .L_26)
	.align		4
.L_26:
        /*0034*/ 	.word	index@(_ZN7cutlass13device_kernelINS_4gemm6kernel13GemmUniversalIN4cute5tupleIJiiiiEEENS1_10collective13CollectiveMmaINS1_35MainloopSm100TmaUmmaWarpSpecializedILi36ELi2ELi4ENS5_IJNS4_1CILi4EEENSA_ILi2EEENSA_ILi1EEEEEEEENS5_IJNSA_ILi128EEENSA_ILi64EEESH_EEEaNS5_IJlSD_lEEEaSJ_NS4_8TiledMMAINS4_8MMA_AtomIJNS4_21SM100_MMA_S8_2x1SM_SSIaaiLi128ELi64ELNS4_4UMMA5MajorE0ELSO_0ELNSN_8SaturateE0EEEEEENS4_6LayoutINS5_IJSD_SD_SD_EEENS5_IJNSA_ILi0EEESU_SU_EEEEENS5_IJNS4_10UnderscoreESX_SX_EEEEENS4_28SM100_TMA_2SM_LOAD_MULTICASTENS4_14ComposedLayoutINS4_7SwizzleILi2ELi4ELi3EEENS4_18smem_ptr_flag_bitsILi8EEENSS_INS5_IJNSA_ILi8EEESH_EEENS5_IJSH_SD_EEEEEEEvNS4_8identityES10_S1A_vS1B_EENS_8epilogue10collective18CollectiveEpilogueINS1D_23Sm100TmaWarpSpecializedILi1ELi1ELi32ELb0ELb0EEEJNS5_IJSH_SH_SH_EEENS5_IJNSS_ISH_SD_EES1J_EEEaSJ_aSJ_NS1D_6fusion15FusionCallbacksIS1H_NS1L_17LinearCombinationIaiaiLNS_15FloatRoundStyleE2EEES1I_S1K_JEEENS4_5SM1004TMEM4LOAD26SM100_TMEM_LOAD_32dp32b32xENS4_13SM90_TMA_LOADES1A_NS4_39AutoVectorizingCopyWithAssumedAlignmentILi128EEENS4_14SM90_TMA_STOREES1A_S1X_S1X_EEEvvEEEEvNT_6ParamsE)
        /*0038*/ 	.word	0x00000000


	//----- nvinfo : EIATTR_MIN_STACK_SIZE
	.align		4
.L_27:
        /*003c*/ 	.byte	0x04, 0x12
        /*003e*/ 	.short	(.L_29 - .L_28)
	.align		4
.L_28:
        /*0040*/ 	.word	index@(_ZN7cutlass13device_kernelINS_4gemm6kernel13GemmUniversalIN4cute5tupleIJiiiiEEENS1_10collective13CollectiveMmaINS1_35MainloopSm100TmaUmmaWarpSpecializedILi36ELi2ELi4ENS5_IJNS4_1CILi4EEENSA_ILi2EEENSA_ILi1EEEEEEEENS5_IJNSA_ILi128EEENSA_ILi64EEESH_EEEaNS5_IJlSD_lEEEaSJ_NS4_8TiledMMAINS4_8MMA_AtomIJNS4_21SM100_MMA_S8_2x1SM_SSIaaiLi128ELi64ELNS4_4UMMA5MajorE0ELSO_0ELNSN_8SaturateE0EEEEEENS4_6LayoutINS5_IJSD_SD_SD_EEENS5_IJNSA_ILi0EEESU_SU_EEEEENS5_IJNS4_10UnderscoreESX_SX_EEEEENS4_28SM100_TMA_2SM_LOAD_MULTICASTENS4_14ComposedLayoutINS4_7SwizzleILi2ELi4ELi3EEENS4_18smem_ptr_flag_bitsILi8EEENSS_INS5_IJNSA_ILi8EEESH_EEENS5_IJSH_SD_EEEEEEEvNS4_8identityES10_S1A_vS1B_EENS_8epilogue10collective18CollectiveEpilogueINS1D_23Sm100TmaWarpSpecializedILi1ELi1ELi32ELb0ELb0EEEJNS5_IJSH_SH_SH_EEENS5_IJNSS_ISH_SD_EES1J_EEEaSJ_aSJ_NS1D_6fusion15FusionCallbacksIS1H_NS1L_17LinearCombinationIaiaiLNS_15FloatRoundStyleE2EEES1I_S1K_JEEENS4_5SM1004TMEM4LOAD26SM100_TMEM_LOAD_32dp32b32xENS4_13SM90_TMA_LOADES1A_NS4_39AutoVectorizingCopyWithAssumedAlignmentILi128EEENS4_14SM90_TMA_STOREES1A_S1X_S1X_EEEvvEEEEvNT_6ParamsE)
        /*0044*/ 	.word	0x00000000
.L_29:


//--------------------- .nv.compat                --------------------------
	.section	.nv.compat,"",@"SHT_CUDA_COMPAT_INFO"
	.align	4
        /*0000*/ 	.byte	0x02, 0x09, 0x01, 0x00, 0x02, 0x02, 0x03, 0x00, 0x02, 0x05, 0x06, 0x00, 0x03, 0x07, 0x01, 0x01
        /*0010*/ 	.byte	0x02, 0x03, 0x01, 0x00, 0x02, 0x06, 0x01, 0x00, 0x04, 0x0b, 0x08, 0x00, 0x01, 0x00, 0x00, 0x00
        /*0020*/ 	.byte	0x00, 0x00, 0x00, 0x00


//--------------------- .nv.info._ZN7cutlass13device_kernelINS_4gemm6kernel13GemmUniversalIN4cute5tupleIJiiiiEEENS1_10collective13CollectiveMmaINS1_35MainloopSm100TmaUmmaWarpSpecializedILi36ELi2ELi4ENS5_IJNS4_1CILi4EEENSA_ILi2EEENSA_ILi1EEEEEEEENS5_IJNSA_ILi128EEENSA_ILi64EEESH_EEEaNS5_IJlSD_lEEEaSJ_NS4_8TiledMMAINS4_8MMA_AtomIJNS4_21SM100_MMA_S8_2x1SM_SSIaaiLi128ELi64ELNS4_4UMMA5MajorE0ELSO_0ELNSN_8SaturateE0EEEEEENS4_6LayoutINS5_IJSD_SD_SD_EEENS5_IJNSA_ILi0EEESU_SU_EEEEENS5_IJNS4_10UnderscoreESX_SX_EEEEENS4_28SM100_TMA_2SM_LOAD_MULTICASTENS4_14ComposedLayoutINS4_7SwizzleILi2ELi4ELi3EEENS4_18smem_ptr_flag_bitsILi8EEENSS_INS5_IJNSA_ILi8EEESH_EEENS5_IJSH_SD_EEEEEEEvNS4_8identityES10_S1A_vS1B_EENS_8epilogue10collective18CollectiveEpilogueINS1D_23Sm100TmaWarpSpecializedILi1ELi1ELi32ELb0ELb0EEEJNS5_IJSH_SH_SH_EEENS5_IJNSS_ISH_SD_EES1J_EEEaSJ_aSJ_NS1D_6fusion15FusionCallbacksIS1H_NS1L_17LinearCombinationIaiaiLNS_15FloatRoundStyleE2EEES1I_S1K_JEEENS4_5SM1004TMEM4LOAD26SM100_TMEM_LOAD_32dp32b32xENS4_13SM90_TMA_LOADES1A_NS4_39AutoVectorizingCopyWithAssumedAlignmentILi128EEENS4_14SM90_TMA_STOREES1A_S1X_S1X_EEEvvEEEEvNT_6ParamsE --------------------------
	.section	.nv.info._ZN7cutlass13device_kernelINS_4gemm6kernel13GemmUniversalIN4cute5tupleIJiiiiEEENS1_10collective13CollectiveMmaINS1_35MainloopSm100TmaUmmaWarpSpecializedILi36ELi2ELi4ENS5_IJNS4_1CILi4EEENSA_ILi2EEENSA_ILi1EEEEEEEENS5_IJNSA_ILi128EEENSA_ILi64EEESH_EEEaNS5_IJlSD_lEEEaSJ_NS4_8TiledMMAINS4_8MMA_AtomIJNS4_21SM100_MMA_S8_2x1SM_SSIaaiLi128ELi64ELNS4_4UMMA5MajorE0ELSO_0ELNSN_8SaturateE0EEEEEENS4_6LayoutINS5_IJSD_SD_SD_EEENS5_IJNSA_ILi0EEESU_SU_EEEEENS5_IJNS4_10UnderscoreESX_SX_EEEEENS4_28SM100_TMA_2SM_LOAD_MULTICASTENS4_14ComposedLayoutINS4_7SwizzleILi2ELi4ELi3EEENS4_18smem_ptr_flag_bitsILi8EEENSS_INS5_IJNSA_ILi8EEESH_EEENS5_IJSH_SD_EEEEEEEvNS4_8identityES10_S1A_vS1B_EENS_8epilogue10collective18CollectiveEpilogueINS1D_23Sm100TmaWarpSpecializedILi1ELi1ELi32ELb0ELb0EEEJNS5_IJSH_SH_SH_EEENS5_IJNSS_ISH_SD_EES1J_EEEaSJ_aSJ_NS1D_6fusion15FusionCallbacksIS1H_NS1L_17LinearCombinationIaiaiLNS_15FloatRoundStyleE2EEES1I_S1K_JEEENS4_5SM1004TMEM4LOAD26SM100_TMEM_LOAD_32dp32b32xENS4_13SM90_TMA_LOADES1A_NS4_39AutoVectorizingCopyWithAssumedAlignmentILi128EEENS4_14SM90_TMA_STOREES1A_S1X_S1X_EEEvvEEEEvNT_6ParamsE,"",@"SHT_CUDA_INFO"
	.sectionflags	@""
	.align	4


	//----- nvinfo : EIATTR_CUDA_API_VERSION
	.align		4
        /*0000*/ 	.byte	0x04, 0x37
        /*0002*/ 	.short	(.L_31 - .L_30)
.L_30:
        /*0004*/ 	.word	0x00000082


	//----- nvinfo : EIATTR_KPARAM_INFO
	.align		4
.L_31:
        /*0008*/ 	.byte	0x04, 0x17
        /*000a*/ 	.short	(.L_33 - .L_32)
.L_32:
        /*000c*/ 	.word	0x00000000
        /*0010*/ 	.short	0x0000
        /*0012*/ 	.short	0x0000
        /*0014*/ 	.byte	0x00, 0xf0, 0x01, 0x20


	//----- nvinfo : EIATTR_AT_ENTRY_FRAGMENTS
	.align		4
.L_33:
        /*0018*/ 	.byte	0x04, 0x4f
        /*001a*/ 	.short	(.L_35 - .L_34)


	//   ....[0]....
.L_34:
        /*001c*/ 	.word	0x00000007


	//----- nvinfo : EIATTR_RESERVED_SMEM_USED
	.align		4
.L_35:
        /*0020*/ 	.byte	0x01, 0x41
	.zero		2


	//----- nvinfo : EIATTR_SPARSE_MMA_MASK
	.align		4
        /*0024*/ 	.byte	0x03, 0x50
        /*0026*/ 	.short	0x0000


	//----- nvinfo : EIATTR_TCGEN05_2CTA_USED
	.align		4
        /*0028*/ 	.byte	0x01, 0x52
	.zero		2


	//----- nvinfo : EIATTR_MAXREG_COUNT
	.align		4
        /*002c*/ 	.byte	0x03, 0x1b
        /*002e*/ 	.short	0x00ff


	//----- nvinfo : EIATTR_NUM_BARRIERS
	.align		4
        /*0030*/ 	.byte	0x02, 0x4c
        /*0032*/ 	.byte	0x07
	.zero		1


	//----- nvinfo : EIATTR_EXTERNS
	.align		4
        /*0034*/ 	.byte	0x04, 0x0f
        /*0036*/ 	.short	(.L_37 - .L_36)


	//   ....[0]....
	.align		4
.L_36:
        /*0038*/ 	.word	index@(__assertfail)


	//----- nvinfo : EIATTR_MERCURY_ISA_VERSION
	.align		4
.L_37:
        /*003c*/ 	.byte	0x03, 0x5f
        /*003e*/ 	.short	0x0101


	//----- nvinfo : EIATTR_INT_WARP_WIDE_INSTR_OFFSETS
	.align		4
        /*0040*/ 	.byte	0x04, 0x31
        /*0042*/ 	.short	(.L_39 - .L_38)


	//   ....[0]....
.L_38:
        /*0044*/ 	.word	0x00001150


	//   ....[1]....
        /*0048*/ 	.word	0x000011d0


	//   ....[2]....
        /*004c*/ 	.word	0x00005810


	//   ....[3]....
        /*0050*/ 	.word	0x00005840


	//   ....[4]....
        /*0054*/ 	.word	0x00005890


	//   ....[5]....
        /*0058*/ 	.word	0x00006320


	//   ....[6]....
        /*005c*/ 	.word	0x000063d0


	//----- nvinfo : EIATTR_COOP_GROUP_MASK_REGIDS
	.align		4
.L_39:
        /*0060*/ 	.byte	0x04, 0x29
        /*0062*/ 	.short	(.L_41 - .L_40)


	//   ....[0]....
.L_40:
        /*0064*/ 	.word	0xffffffff


	//   ....[1]....
        /*0068*/ 	.word	0xffffffff


	//   ....[2]....
        /*006c*/ 	.word	0xffffffff


	//   ....[3]....
        /*0070*/ 	.word	0xffffffff


	//   ....[4]....
        /*0074*/ 	.word	0xffffffff


	//   ....[5]....
        /*0078*/ 	.word	0xffffffff


	//   ....[6]....
        /*007c*/ 	.word	0xffffffff


	//   ....[7]....
        /*0080*/ 	.word	0xffffffff


	//   ....[8]....
        /*0084*/ 	.word	0xffffffff


	//   ....[9]....
        /*0088*/ 	.word	0xffffffff


	//   ....[10]....
        /*008c*/ 	.word	0xffffffff


	//   ....[11]....
        /*0090*/ 	.word	0xffffffff


	//   ....[12]....
        /*0094*/ 	.word	0xffffffff


	//   ....[13]....
        /*0098*/ 	.word	0xffffffff


	//----- nvinfo : EIATTR_COOP_GROUP_INSTR_OFFSETS
	.align		4
.L_41:
        /*009c*/ 	.byte	0x04, 0x28
        /*009e*/ 	.short	(.L_43 - .L_42)


	//   ....[0]....
.L_42:
        /*00a0*/ 	.word	0x000000c0


	//   ....[1]....
        /*00a4*/ 	.word	0x00000500


	//   ....[2]....
        /*00a8*/ 	.word	0x00000af0


	//   ....[3]....
        /*00ac*/ 	.word	0x00000c20


	//   ....[4]....
        /*00b0*/ 	.word	0x00000d10


	//   ....[5]....
        /*00b4*/ 	.word	0x00000e70


	//   ....[6]....
        /*00b8*/ 	.word	0x00001000


	//   ....[7]....
        /*00bc*/ 	.word	0x00001250


	//   ....[8]....
        /*00c0*/ 	.word	0x000026c0


	//   ....[9]....
        /*00c4*/ 	.word	0x000046e0


	//   ....[10]....
        /*00c8*/ 	.word	0x00004bb0


	//   ....[11]....
        /*00cc*/ 	.word	0x00004be0


	//   ....[12]....
        /*00d0*/ 	.word	0x00005730


	//   ....[13]....
        /*00d4*/ 	.word	0x00005930


	//----- nvinfo : EIATTR_VRC_CTA_INIT_COUNT
	.align		4
.L_43:
        /*00d8*/ 	.byte	0x02, 0x4a
        /*00da*/ 	.byte	0x80
	.zero		1


	//----- nvinfo : EIATTR_SYSCALL_OFFSETS
	.align		4
        /*00dc*/ 	.byte	0x04, 0x46
        /*00de*/ 	.short	(.L_45 - .L_44)


	//   ....[0]....
.L_44:
        /*00e0*/ 	.word	0x00006ea0


	//   ....[1]....
        /*00e4*/ 	.word	0x00006fe0


	//   ....[2]....
        /*00e8*/ 	.word	0x00007700


	//----- nvinfo : EIATTR_MBARRIER_INSTR_OFFSETS
	.align		4
.L_45:
        /*00ec*/ 	.byte	0x04, 0x39
        /*00ee*/ 	.short	(.L_47 - .L_46)


	//   ....[0]....
.L_46:
        /*00f0*/ 	.word	0x00000650
        /*00f4*/ 	.word	0x000000ff
        /*00f8*/ 	.word	0x00000000
        /*00fc*/ 	.short	0x0100
        /*00fe*/ 	.byte	0x06
	.zero		1


	//   ....[1]....
        /*0100*/ 	.word	0x00000660
        /*0104*/ 	.word	0x000000ff
        /*0108*/ 	.word	0x00000120
        /*010c*/ 	.short	0x0100
        /*010e*/ 	.byte	0x06
	.zero		1


	//   ....[2]....
        /*0110*/ 	.word	0x00000670
        /*0114*/ 	.word	0x000000ff
        /*0118*/ 	.word	0x00000008
        /*011c*/ 	.short	0x0100
        /*011e*/ 	.byte	0x06
	.zero		1


	//   ....[3]....
        /*0120*/ 	.word	0x00000680
        /*0124*/ 	.word	0x000000ff
        /*0128*/ 	.word	0x00000128
        /*012c*/ 	.short	0x0100
        /*012e*/ 	.byte	0x06
	.zero		1


	//   ....[4]....
        /*0130*/ 	.word	0x00000690
        /*0134*/ 	.word	0x000000ff
        /*0138*/ 	.word	0x00000010
        /*013c*/ 	.short	0x0100
        /*013e*/ 	.byte	0x06
	.zero		1


	//   ....[5]....
        /*0140*/ 	.word	0x000006a0
        /*0144*/ 	.word	0x000000ff
        /*0148*/ 	.word	0x00000130
        /*014c*/ 	.short	0x0100
        /*014e*/ 	.byte	0x06
	.zero		1


	//   ....[6]....
        /*0150*/ 	.word	0x000006b0
        /*0154*/ 	.word	0x000000ff
        /*0158*/ 	.word	0x00000018
        /*015c*/ 	.short	0x0100
        /*015e*/ 	.byte	0x06
	.zero		1


	//   ....[7]....
        /*0160*/ 	.word	0x000006c0
        /*0164*/ 	.word	0x000000ff
        /*0168*/ 	.word	0x00000138
        /*016c*/ 	.short	0x0100
        /*016e*/ 	.byte	0x06
	.zero		1


	//   ....[8]....
        /*0170*/ 	.word	0x000006d0
        /*0174*/ 	.word	0x000000ff
        /*0178*/ 	.word	0x00000020
        /*017c*/ 	.short	0x0100
        /*017e*/ 	.byte	0x06
	.zero		1


	//   ....[9]....
        /*0180*/ 	.word	0x000006e0
        /*0184*/ 	.word	0x000000ff
        /*0188*/ 	.word	0x00000140
        /*018c*/ 	.short	0x0100
        /*018e*/ 	.byte	0x06
	.zero		1


	//   ....[10]....
        /*0190*/ 	.word	0x000006f0
        /*0194*/ 	.word	0x000000ff
        /*0198*/ 	.word	0x00000028
        /*019c*/ 	.short	0x0100
        /*019e*/ 	.byte	0x06
	.zero		1


	//   ....[11]....
        /*01a0*/ 	.word	0x00000700
        /*01a4*/ 	.word	0x000000ff
        /*01a8*/ 	.word	0x00000148
        /*01ac*/ 	.short	0x0100
        /*01ae*/ 	.byte	0x06
	.zero		1


	//   ....[12]....
        /*01b0*/ 	.word	0x00000710
        /*01b4*/ 	.word	0x000000ff
        /*01b8*/ 	.word	0x00000030
        /*01bc*/ 	.short	0x0100
        /*01be*/ 	.byte	0x06
	.zero		1


	//   ....[13]....
        /*01c0*/ 	.word	0x00000720
        /*01c4*/ 	.word	0x000000ff
        /*01c8*/ 	.word	0x00000150
        /*01cc*/ 	.short	0x0100
        /*01ce*/ 	.byte	0x06
	.zero		1


	//   ....[14]....
        /*01d0*/ 	.word	0x00000730
        /*01d4*/ 	.word	0x000000ff
        /*01d8*/ 	.word	0x00000038
        /*01dc*/ 	.short	0x0100
        /*01de*/ 	.byte	0x06
	.zero		1


	//   ....[15]....
        /*01e0*/ 	.word	0x00000740
        /*01e4*/ 	.word	0x000000ff
        /*01e8*/ 	.word	0x00000158
        /*01ec*/ 	.short	0x0100
        /*01ee*/ 	.byte	0x06
	.zero		1


	//   ....[16]....
        /*01f0*/ 	.word	0x00000750
        /*01f4*/ 	.word	0x000000ff
        /*01f8*/ 	.word	0x00000040
        /*01fc*/ 	.short	0x0100
        /*01fe*/ 	.byte	0x06
	.zero		1


	//   ....[17]....
        /*0200*/ 	.word	0x00000760
        /*0204*/ 	.word	0x000000ff
        /*0208*/ 	.word	0x00000160
        /*020c*/ 	.short	0x0100
        /*020e*/ 	.byte	0x06
	.zero		1


	//   ....[18]....
        /*0210*/ 	.word	0x00000770
        /*0214*/ 	.word	0x000000ff
        /*0218*/ 	.word	0x00000048
        /*021c*/ 	.short	0x0100
        /*021e*/ 	.byte	0x06
	.zero		1


	//   ....[19]....
        /*0220*/ 	.word	0x00000780
        /*0224*/ 	.word	0x000000ff
        /*0228*/ 	.word	0x00000168
        /*022c*/ 	.short	0x0100
        /*022e*/ 	.byte	0x06
	.zero		1


	//   ....[20]....
        /*0230*/ 	.word	0x00000790
        /*0234*/ 	.word	0x000000ff
        /*0238*/ 	.word	0x00000050
        /*023c*/ 	.short	0x0100
        /*023e*/ 	.byte	0x06
	.zero		1


	//   ....[21]....
        /*0240*/ 	.word	0x000007a0
        /*0244*/ 	.word	0x000000ff
        /*0248*/ 	.word	0x00000170
        /*024c*/ 	.short	0x0100
        /*024e*/ 	.byte	0x06
	.zero		1


	//   ....[22]....
        /*0250*/ 	.word	0x000007b0
        /*0254*/ 	.word	0x000000ff
        /*0258*/ 	.word	0x00000058
        /*025c*/ 	.short	0x0100
        /*025e*/ 	.byte	0x06
	.zero		1


	//   ....[23]....
        /*0260*/ 	.word	0x000007c0
        /*0264*/ 	.word	0x000000ff
        /*0268*/ 	.word	0x00000178
        /*026c*/ 	.short	0x0100
        /*026e*/ 	.byte	0x06
	.zero		1


	//   ....[24]....
        /*0270*/ 	.word	0x000007d0
        /*0274*/ 	.word	0x000000ff
        /*0278*/ 	.word	0x00000060
        /*027c*/ 	.short	0x0100
        /*027e*/ 	.byte	0x06
	.zero		1


	//   ....[25]....
        /*0280*/ 	.word	0x000007e0
        /*0284*/ 	.word	0x000000ff
        /*0288*/ 	.word	0x00000180
        /*028c*/ 	.short	0x0100
        /*028e*/ 	.byte	0x06
	.zero		1


	//   ....[26]....
        /*0290*/ 	.word	0x000007f0
        /*0294*/ 	.word	0x000000ff
        /*0298*/ 	.word	0x00000068
        /*029c*/ 	.short	0x0100
        /*029e*/ 	.byte	0x06
	.zero		1


	//   ....[27]....
        /*02a0*/ 	.word	0x00000800
        /*02a4*/ 	.word	0x000000ff
        /*02a8*/ 	.word	0x00000188
        /*02ac*/ 	.short	0x0100
        /*02ae*/ 	.byte	0x06
	.zero		1


	//   ....[28]....
        /*02b0*/ 	.word	0x00000810
        /*02b4*/ 	.word	0x000000ff
        /*02b8*/ 	.word	0x00000070
        /*02bc*/ 	.short	0x0100
        /*02be*/ 	.byte	0x06
	.zero		1


	//   ....[29]....
        /*02c0*/ 	.word	0x00000820
        /*02c4*/ 	.word	0x000000ff
        /*02c8*/ 	.word	0x00000190
        /*02cc*/ 	.short	0x0100
        /*02ce*/ 	.byte	0x06
	.zero		1


	//   ....[30]....
        /*02d0*/ 	.word	0x00000830
        /*02d4*/ 	.word	0x000000ff
        /*02d8*/ 	.word	0x00000078
        /*02dc*/ 	.short	0x0100
        /*02de*/ 	.byte	0x06
	.zero		1


	//   ....[31]....
        /*02e0*/ 	.word	0x00000840
        /*02e4*/ 	.word	0x000000ff
        /*02e8*/ 	.word	0x00000198
        /*02ec*/ 	.short	0x0100
        /*02ee*/ 	.byte	0x06
	.zero		1


	//   ....[32]....
        /*02f0*/ 	.word	0x00000850
        /*02f4*/ 	.word	0x000000ff
        /*02f8*/ 	.word	0x00000080
        /*02fc*/ 	.short	0x0100
        /*02fe*/ 	.byte	0x06
	.zero		1


	//   ....[33]....
        /*0300*/ 	.word	0x00000860
        /*0304*/ 	.word	0x000000ff
        /*0308*/ 	.word	0x000001a0
        /*030c*/ 	.short	0x0100
        /*030e*/ 	.byte	0x06
	.zero		1


	//   ....[34]....
        /*0310*/ 	.word	0x00000870
        /*0314*/ 	.word	0x000000ff
        /*0318*/ 	.word	0x00000088
        /*031c*/ 	.short	0x0100
        /*031e*/ 	.byte	0x06
	.zero		1


	//   ....[35]....
        /*0320*/ 	.word	0x00000880
        /*0324*/ 	.word	0x000000ff
        /*0328*/ 	.word	0x000001a8
        /*032c*/ 	.short	0x0100
        /*032e*/ 	.byte	0x06
	.zero		1


	//   ....[36]....
        /*0330*/ 	.word	0x00000890
        /*0334*/ 	.word	0x000000ff
        /*0338*/ 	.word	0x00000090
        /*033c*/ 	.short	0x0100
        /*033e*/ 	.byte	0x06
	.zero		1


	//   ....[37]....
        /*0340*/ 	.word	0x000008a0
        /*0344*/ 	.word	0x000000ff
        /*0348*/ 	.word	0x000001b0
        /*034c*/ 	.short	0x0100
        /*034e*/ 	.byte	0x06
	.zero		1


	//   ....[38]....
        /*0350*/ 	.word	0x000008b0
        /*0354*/ 	.word	0x000000ff
        /*0358*/ 	.word	0x00000098
        /*035c*/ 	.short	0x0100
        /*035e*/ 	.byte	0x06
	.zero		1


	//   ....[39]....
        /*0360*/ 	.word	0x000008c0
        /*0364*/ 	.word	0x000000ff
        /*0368*/ 	.word	0x000001b8
        /*036c*/ 	.short	0x0100
        /*036e*/ 	.byte	0x06
	.zero		1


	//   ....[40]....
        /*0370*/ 	.word	0x000008d0
        /*0374*/ 	.word	0x000000ff
        /*0378*/ 	.word	0x000000a0
        /*037c*/ 	.short	0x0100
        /*037e*/ 	.byte	0x06
	.zero		1


	//   ....[41]....
        /*0380*/ 	.word	0x000008e0
        /*0384*/ 	.word	0x000000ff
        /*0388*/ 	.word	0x000001c0
        /*038c*/ 	.short	0x0100
        /*038e*/ 	.byte	0x06
	.zero		1


	//   ....[42]....
        /*0390*/ 	.word	0x000008f0
        /*0394*/ 	.word	0x000000ff
        /*0398*/ 	.word	0x000000a8
        /*039c*/ 	.short	0x0100
        /*039e*/ 	.byte	0x06
	.zero		1


	//   ....[43]....
        /*03a0*/ 	.word	0x00000900
        /*03a4*/ 	.word	0x000000ff
        /*03a8*/ 	.word	0x000001c8
        /*03ac*/ 	.short	0x0100
        /*03ae*/ 	.byte	0x06
	.zero		1


	//   ....[44]....
        /*03b0*/ 	.word	0x00000910
        /*03b4*/ 	.word	0x000000ff
        /*03b8*/ 	.word	0x000000b0
        /*03bc*/ 	.short	0x0100
        /*03be*/ 	.byte	0x06
	.zero		1


	//   ....[45]....
        /*03c0*/ 	.word	0x00000920
        /*03c4*/ 	.word	0x000000ff
        /*03c8*/ 	.word	0x000001d0
        /*03cc*/ 	.short	0x0100
        /*03ce*/ 	.byte	0x06
	.zero		1


	//   ....[46]....
        /*03d0*/ 	.word	0x00000930
        /*03d4*/ 	.word	0x000000ff
        /*03d8*/ 	.word	0x000000b8
        /*03dc*/ 	.short	0x0100
        /*03de*/ 	.byte	0x06
	.zero		1


	//   ....[47]....
        /*03e0*/ 	.word	0x00000940
        /*03e4*/ 	.word	0x000000ff
        /*03e8*/ 	.word	0x000001d8
        /*03ec*/ 	.short	0x0100
        /*03ee*/ 	.byte	0x06
	.zero		1


	//   ....[48]....
        /*03f0*/ 	.word	0x00000950
        /*03f4*/ 	.word	0x000000ff
        /*03f8*/ 	.word	0x000000c0
        /*03fc*/ 	.short	0x0100
        /*03fe*/ 	.byte	0x06
	.zero		1


	//   ....[49]....
        /*0400*/ 	.word	0x00000960
        /*0404*/ 	.word	0x000000ff
        /*0408*/ 	.word	0x000001e0
        /*040c*/ 	.short	0x0100
        /*040e*/ 	.byte	0x06
	.zero		1


	//   ....[50]....
        /*0410*/ 	.word	0x00000970
        /*0414*/ 	.word	0x000000ff
        /*0418*/ 	.word	0x000000c8
        /*041c*/ 	.short	0x0100
        /*041e*/ 	.byte	0x06
	.zero		1


	//   ....[51]....
        /*0420*/ 	.word	0x00000980
        /*0424*/ 	.word	0x000000ff
        /*0428*/ 	.word	0x000001e8
        /*042c*/ 	.short	0x0100
        /*042e*/ 	.byte	0x06
	.zero		1


	//   ....[52]....
        /*0430*/ 	.word	0x00000990
        /*0434*/ 	.word	0x000000ff
        /*0438*/ 	.word	0x000000d0
        /*043c*/ 	.short	0x0100
        /*043e*/ 	.byte	0x06
	.zero		1


	//   ....[53]....
        /*0440*/ 	.word	0x000009a0
        /*0444*/ 	.word	0x000000ff
        /*0448*/ 	.word	0x000001f0
        /*044c*/ 	.short	0x0100
        /*044e*/ 	.byte	0x06
	.zero		1


	//   ....[54]....
        /*0450*/ 	.word	0x000009b0
        /*0454*/ 	.word	0x000000ff
        /*0458*/ 	.word	0x000000d8
        /*045c*/ 	.short	0x0100
        /*045e*/ 	.byte	0x06
	.zero		1


	//   ....[55]....
        /*0460*/ 	.word	0x000009c0
        /*0464*/ 	.word	0x000000ff
        /*0468*/ 	.word	0x000001f8
        /*046c*/ 	.short	0x0100
        /*046e*/ 	.byte	0x06
	.zero		1


	//   ....[56]....
        /*0470*/ 	.word	0x000009d0
        /*0474*/ 	.word	0x000000ff
        /*0478*/ 	.word	0x000000e0
        /*047c*/ 	.short	0x0100
        /*047e*/ 	.byte	0x06
	.zero		1


	//   ....[57]....
        /*0480*/ 	.word	0x000009e0
        /*0484*/ 	.word	0x000000ff
        /*0488*/ 	.word	0x00000200
        /*048c*/ 	.short	0x0100
        /*048e*/ 	.byte	0x06
	.zero		1


	//   ....[58]....
        /*0490*/ 	.word	0x000009f0
        /*0494*/ 	.word	0x000000ff
        /*0498*/ 	.word	0x000000e8
        /*049c*/ 	.short	0x0100
        /*049e*/ 	.byte	0x06
	.zero		1


	//   ....[59]....
        /*04a0*/ 	.word	0x00000a00
        /*04a4*/ 	.word	0x000000ff
        /*04a8*/ 	.word	0x00000208
        /*04ac*/ 	.short	0x0100
        /*04ae*/ 	.byte	0x06
	.zero		1


	//   ....[60]....
        /*04b0*/ 	.word	0x00000a10
        /*04b4*/ 	.word	0x000000ff
        /*04b8*/ 	.word	0x000000f0
        /*04bc*/ 	.short	0x0100
        /*04be*/ 	.byte	0x06
	.zero		1


	//   ....[61]....
        /*04c0*/ 	.word	0x00000a20
        /*04c4*/ 	.word	0x000000ff
        /*04c8*/ 	.word	0x00000210
        /*04cc*/ 	.short	0x0100
        /*04ce*/ 	.byte	0x06
	.zero		1


	//   ....[62]....
        /*04d0*/ 	.word	0x00000a30
        /*04d4*/ 	.word	0x000000ff
        /*04d8*/ 	.word	0x000000f8
        /*04dc*/ 	.short	0x0100
        /*04de*/ 	.byte	0x06
	.zero		1


	//   ....[63]....
        /*04e0*/ 	.word	0x00000a40
        /*04e4*/ 	.word	0x000000ff
        /*04e8*/ 	.word	0x00000218
        /*04ec*/ 	.short	0x0100
        /*04ee*/ 	.byte	0x06
	.zero		1


	//   ....[64]....
        /*04f0*/ 	.word	0x00000a50
        /*04f4*/ 	.word	0x000000ff
        /*04f8*/ 	.word	0x00000100
        /*04fc*/ 	.short	0x0100
        /*04fe*/ 	.byte	0x06
	.zero		1


	//   ....[65]....
        /*0500*/ 	.word	0x00000a60
        /*0504*/ 	.word	0x000000ff
        /*0508*/ 	.word	0x00000220
        /*050c*/ 	.short	0x0100
        /*050e*/ 	.byte	0x06
	.zero		1


	//   ....[66]....
        /*0510*/ 	.word	0x00000a70
        /*0514*/ 	.word	0x000000ff
        /*0518*/ 	.word	0x00000108
        /*051c*/ 	.short	0x0100
        /*051e*/ 	.byte	0x06
	.zero		1


	//   ....[67]....
        /*0520*/ 	.word	0x00000a80
        /*0524*/ 	.word	0x000000ff
        /*0528*/ 	.word	0x00000228
        /*052c*/ 	.short	0x0100
        /*052e*/ 	.byte	0x06
	.zero		1


	//   ....[68]....
        /*0530*/ 	.word	0x00000a90
        /*0534*/ 	.word	0x000000ff
        /*0538*/ 	.word	0x00000110
        /*053c*/ 	.short	0x0100
        /*053e*/ 	.byte	0x06
	.zero		1


	//   ....[69]....
        /*0540*/ 	.word	0x00000aa0
        /*0544*/ 	.word	0x000000ff
        /*0548*/ 	.word	0x00000230
        /*054c*/ 	.short	0x0100
        /*054e*/ 	.byte	0x06
	.zero		1


	//   ....[70]....
        /*0550*/ 	.word	0x00000ab0
        /*0554*/ 	.word	0x000000ff
        /*0558*/ 	.word	0x00000118
        /*055c*/ 	.short	0x0100
        /*055e*/ 	.byte	0x06
	.zero		1


	//   ....[71]....
        /*0560*/ 	.word	0x00000ac0
        /*0564*/ 	.word	0x000000ff
        /*0568*/ 	.word	0x00000238
        /*056c*/ 	.short	0x0100
        /*056e*/ 	.byte	0x06
	.zero		1


	//   ....[72]....
        /*0570*/ 	.word	0x00000bf0
        /*0574*/ 	.word	0x000000ff
        /*0578*/ 	.word	0x00000240
        /*057c*/ 	.short	0x0100
        /*057e*/ 	.byte	0x06
	.zero		1


	//   ....[73]....
        /*0580*/ 	.word	0x00000c00
        /*0584*/ 	.word	0x000000ff
        /*0588*/ 	.word	0x00000248
        /*058c*/ 	.short	0x0100
        /*058e*/ 	.byte	0x06
	.zero		1


	//   ....[74]....
        /*0590*/ 	.word	0x00000ce0
        /*0594*/ 	.word	0x000000ff
        /*0598*/ 	.word	0x00000250
        /*059c*/ 	.short	0x0100
        /*059e*/ 	.byte	0x05
	.zero		1


	//   ....[75]....
        /*05a0*/ 	.word	0x00000cf0
        /*05a4*/ 	.word	0x000000ff
        /*05a8*/ 	.word	0x00000258
        /*05ac*/ 	.short	0x0100
        /*05ae*/ 	.byte	0x05
	.zero		1


	//   ....[76]....
        /*05b0*/ 	.word	0x00000e20
        /*05b4*/ 	.word	0x000000ff
        /*05b8*/ 	.word	0x00000260
        /*05bc*/ 	.short	0x0100
        /*05be*/ 	.byte	0x05
	.zero		1


	//   ....[77]....
        /*05c0*/ 	.word	0x00000e30
        /*05c4*/ 	.word	0x000000ff
        /*05c8*/ 	.word	0x00000270
        /*05cc*/ 	.short	0x0100
        /*05ce*/ 	.byte	0x05
	.zero		1


	//   ....[78]....
        /*05d0*/ 	.word	0x00000e40
        /*05d4*/ 	.word	0x000000ff
        /*05d8*/ 	.word	0x00000268
        /*05dc*/ 	.short	0x0100
        /*05de*/ 	.byte	0x05
	.zero		1


	//   ....[79]....
        /*05e0*/ 	.word	0x00000e50
        /*05e4*/ 	.word	0x000000ff
        /*05e8*/ 	.word	0x00000278
        /*05ec*/ 	.short	0x0100
        /*05ee*/ 	.byte	0x05
	.zero		1


	//   ....[80]....
        /*05f0*/ 	.word	0x00000f70
        /*05f4*/ 	.word	0x000000ff
        /*05f8*/ 	.word	0x00000280
        /*05fc*/ 	.short	0x0100
        /*05fe*/ 	.byte	0x06
	.zero		1


	//   ....[81]....
        /*0600*/ 	.word	0x00000f80
        /*0604*/ 	.word	0x000000ff
        /*0608*/ 	.word	0x000002a0
        /*060c*/ 	.short	0x0100
        /*060e*/ 	.byte	0x06
	.zero		1


	//   ....[82]....
        /*0610*/ 	.word	0x00000f90
        /*0614*/ 	.word	0x000000ff
        /*0618*/ 	.word	0x00000288
        /*061c*/ 	.short	0x0100
        /*061e*/ 	.byte	0x06
	.zero		1


	//   ....[83]....
        /*0620*/ 	.word	0x00000fa0
        /*0624*/ 	.word	0x000000ff
        /*0628*/ 	.word	0x000002a8
        /*062c*/ 	.short	0x0100
        /*062e*/ 	.byte	0x06
	.zero		1


	//   ....[84]....
        /*0630*/ 	.word	0x00000fb0
        /*0634*/ 	.word	0x000000ff
        /*0638*/ 	.word	0x00000290
        /*063c*/ 	.short	0x0100
        /*063e*/ 	.byte	0x06
	.zero		1


	//   ....[85]....
        /*0640*/ 	.word	0x00000fc0
        /*0644*/ 	.word	0x000000ff
        /*0648*/ 	.word	0x000002b0
        /*064c*/ 	.short	0x0100
        /*064e*/ 	.byte	0x06
	.zero		1


	//   ....[86]....
        /*0650*/ 	.word	0x00000fd0
        /*0654*/ 	.word	0x000000ff
        /*0658*/ 	.word	0x00000298
        /*065c*/ 	.short	0x0100
        /*065e*/ 	.byte	0x06
	.zero		1


	//   ....[87]....
        /*0660*/ 	.word	0x00000fe0
        /*0664*/ 	.word	0x000000ff
        /*0668*/ 	.word	0x000002b8
        /*066c*/ 	.short	0x0100
        /*066e*/ 	.byte	0x06
	.zero		1


	//   ....[88]....
        /*0670*/ 	.word	0x000010d0
        /*0674*/ 	.word	0x000000ff
        /*0678*/ 	.word	0x000002c0
        /*067c*/ 	.short	0x0100
        /*067e*/ 	.byte	0x05
	.zero		1


	//   ....[89]....
        /*0680*/ 	.word	0x000010e0
        /*0684*/ 	.word	0x000000ff
        /*0688*/ 	.word	0x000002d0
        /*068c*/ 	.short	0x0100
        /*068e*/ 	.byte	0x05
	.zero		1


	//   ....[90]....
        /*0690*/ 	.word	0x000010f0
        /*0694*/ 	.word	0x000000ff
        /*0698*/ 	.word	0x000002c8
        /*069c*/ 	.short	0x0100
        /*069e*/ 	.byte	0x05
	.zero		1


	//   ....[91]....
        /*06a0*/ 	.word	0x00001100
        /*06a4*/ 	.word	0x000000ff
        /*06a8*/ 	.word	0x000002d8
        /*06ac*/ 	.short	0x0100
        /*06ae*/ 	.byte	0x05
	.zero		1


	//   ....[92]....
        /*06b0*/ 	.word	0x00001200
        /*06b4*/ 	.word	0x000000ff
        /*06b8*/ 	.word	0x000002e0
        /*06bc*/ 	.short	0x0100
        /*06be*/ 	.byte	0x04
	.zero		1


	//   ....[93]....
        /*06c0*/ 	.word	0x00001ec0
        /*06c4*/ 	.word	0x00000000
        /*06c8*/ 	.word	0x000002d0
        /*06cc*/ 	.short	0x010a
        /*06ce*/ 	.byte	0xff
	.zero		1


	//   ....[94]....
        /*06d0*/ 	.word	0x00001ef0
        /*06d4*/ 	.word	0x00000000
        /*06d8*/ 	.word	0x000002c0
        /*06dc*/ 	.short	0x0101
        /*06de*/ 	.byte	0xff
	.zero		1


	//   ....[95]....
        /*06e0*/ 	.word	0x00001fd0
        /*06e4*/ 	.word	0x000000ff
        /*06e8*/ 	.word	0x00000120
        /*06ec*/ 	.short	0x010a
        /*06ee*/ 	.byte	0x04
	.zero		1


	//   ....[96]....
        /*06f0*/ 	.word	0x00002080
        /*06f4*/ 	.word	0x000000ff
        /*06f8*/ 	.word	0x00000120
        /*06fc*/ 	.short	0x010a
        /*06fe*/ 	.byte	0x21
	.zero		1


	//   ....[97]....
        /*0700*/ 	.word	0x00002240
        /*0704*/ 	.word	0x000000ff
        /*0708*/ 	.word	0x00000120
        /*070c*/ 	.short	0x010a
        /*070e*/ 	.byte	0x04
	.zero		1


	//   ....[98]....
        /*0710*/ 	.word	0x00002350
        /*0714*/ 	.word	0x000000ff
        /*0718*/ 	.word	0x00000258
        /*071c*/ 	.short	0x0101
        /*071e*/ 	.byte	0x1a
	.zero		1


	//   ....[99]....
        /*0720*/ 	.word	0x00002370
        /*0724*/ 	.word	0x000000ff
        /*0728*/ 	.word	0x00000120
        /*072c*/ 	.short	0x010a
        /*072e*/ 	.byte	0x05
	.zero		1


	//   ....[100]....
        /*0730*/ 	.word	0x000023f0
        /*0734*/ 	.word	0x000000ff
        /*0738*/ 	.word	0x00000120
        /*073c*/ 	.short	0x010a
        /*073e*/ 	.byte	0x11
	.zero		1


	//   ....[101]....
        /*0740*/ 	.word	0x00002580
        /*0744*/ 	.word	0x000000ff
        /*0748*/ 	.word	0x00000120
        /*074c*/ 	.short	0x010a
        /*074e*/ 	.byte	0x05
	.zero		1


	//   ....[102]....
        /*0750*/ 	.word	0x000026f0
        /*0754*/ 	.word	0x00000003
        /*0758*/ 	.word	0x00000260
        /*075c*/ 	.short	0x010a
        /*075e*/ 	.byte	0xff
	.zero		1


	//   ....[103]....
        /*0760*/ 	.word	0x00002840
        /*0764*/ 	.word	0x00000000
        /*0768*/ 	.word	0x00000000
        /*076c*/ 	.short	0x0101
        /*076e*/ 	.byte	0xff
	.zero		1


	//   ....[104]....
        /*0770*/ 	.word	0x00002d60
        /*0774*/ 	.word	0x000000ff
        /*0778*/ 	.word	0x00000000
        /*077c*/ 	.short	0x010a
        /*077e*/ 	.byte	0x04
	.zero		1


	//   ....[105]....
        /*0780*/ 	.word	0x00002df0
        /*0784*/ 	.word	0x000000ff
        /*0788*/ 	.word	0x00000000
        /*078c*/ 	.short	0x010a
        /*078e*/ 	.byte	0x04
	.zero		1


	//   ....[106]....
        /*0790*/ 	.word	0x00002e80
        /*0794*/ 	.word	0x000000ff
        /*0798*/ 	.word	0x00000000
        /*079c*/ 	.short	0x010a
        /*079e*/ 	.byte	0x04
	.zero		1


	//   ....[107]....
        /*07a0*/ 	.word	0x00002f10
        /*07a4*/ 	.word	0x000000ff
        /*07a8*/ 	.word	0x00000000
        /*07ac*/ 	.short	0x010a
        /*07ae*/ 	.byte	0x04
	.zero		1


	//   ....[108]....
        /*07b0*/ 	.word	0x00002fa0
        /*07b4*/ 	.word	0x000000ff
        /*07b8*/ 	.word	0x00000000
        /*07bc*/ 	.short	0x010a
        /*07be*/ 	.byte	0x04
	.zero		1


	//   ....[109]....
        /*07c0*/ 	.word	0x00003030
        /*07c4*/ 	.word	0x000000ff
        /*07c8*/ 	.word	0x00000000
        /*07cc*/ 	.short	0x010a
        /*07ce*/ 	.byte	0x04
	.zero		1


	//   ....[110]....
        /*07d0*/ 	.word	0x000030c0
        /*07d4*/ 	.word	0x000000ff
        /*07d8*/ 	.word	0x00000000
        /*07dc*/ 	.short	0x010a
        /*07de*/ 	.byte	0x04
	.zero		1


	//   ....[111]....
        /*07e0*/ 	.word	0x00003150
        /*07e4*/ 	.word	0x000000ff
        /*07e8*/ 	.word	0x00000000
        /*07ec*/ 	.short	0x010a
        /*07ee*/ 	.byte	0x04
	.zero		1


	//   ....[112]....
        /*07f0*/ 	.word	0x000031e0
        /*07f4*/ 	.word	0x000000ff
        /*07f8*/ 	.word	0x00000000
        /*07fc*/ 	.short	0x010a
        /*07fe*/ 	.byte	0x04
	.zero		1


	//   ....[113]....
        /*0800*/ 	.word	0x00003270
        /*0804*/ 	.word	0x000000ff
        /*0808*/ 	.word	0x00000000
        /*080c*/ 	.short	0x010a
        /*080e*/ 	.byte	0x04
	.zero		1


	//   ....[114]....
        /*0810*/ 	.word	0x00003300
        /*0814*/ 	.word	0x000000ff
        /*0818*/ 	.word	0x00000000
        /*081c*/ 	.short	0x010a
        /*081e*/ 	.byte	0x04
	.zero		1


	//   ....[115]....
        /*0820*/ 	.word	0x00003390
        /*0824*/ 	.word	0x000000ff
        /*0828*/ 	.word	0x00000000
        /*082c*/ 	.short	0x010a
        /*082e*/ 	.byte	0x04
	.zero		1


	//   ....[116]....
        /*0830*/ 	.word	0x00003420
        /*0834*/ 	.word	0x000000ff
        /*0838*/ 	.word	0x00000000
        /*083c*/ 	.short	0x010a
        /*083e*/ 	.byte	0x04
	.zero		1


	//   ....[117]....
        /*0840*/ 	.word	0x000034b0
        /*0844*/ 	.word	0x000000ff
        /*0848*/ 	.word	0x00000000
        /*084c*/ 	.short	0x010a
        /*084e*/ 	.byte	0x04
	.zero		1


	//   ....[118]....
        /*0850*/ 	.word	0x00003540
        /*0854*/ 	.word	0x000000ff
        /*0858*/ 	.word	0x00000000
        /*085c*/ 	.short	0x010a
        /*085e*/ 	.byte	0x04
	.zero		1


	//   ....[119]....
        /*0860*/ 	.word	0x000035d0
        /*0864*/ 	.word	0x000000ff
        /*0868*/ 	.word	0x00000000
        /*086c*/ 	.short	0x010a
        /*086e*/ 	.byte	0x04
	.zero		1


	//   ....[120]....
        /*0870*/ 	.word	0x00003660
        /*0874*/ 	.word	0x000000ff
        /*0878*/ 	.word	0x00000000
        /*087c*/ 	.short	0x010a
        /*087e*/ 	.byte	0x04
	.zero		1


	//   ....[121]....
        /*0880*/ 	.word	0x000036f0
        /*0884*/ 	.word	0x000000ff
        /*0888*/ 	.word	0x00000000
        /*088c*/ 	.short	0x010a
        /*088e*/ 	.byte	0x04
	.zero		1


	//   ....[122]....
        /*0890*/ 	.word	0x00003780
        /*0894*/ 	.word	0x000000ff
        /*0898*/ 	.word	0x00000000
        /*089c*/ 	.short	0x010a
        /*089e*/ 	.byte	0x04
	.zero		1


	//   ....[123]....
        /*08a0*/ 	.word	0x00003810
        /*08a4*/ 	.word	0x000000ff
        /*08a8*/ 	.word	0x00000000
        /*08ac*/ 	.short	0x010a
        /*08ae*/ 	.byte	0x04
	.zero		1


	//   ....[124]....
        /*08b0*/ 	.word	0x000038a0
        /*08b4*/ 	.word	0x000000ff
        /*08b8*/ 	.word	0x00000000
        /*08bc*/ 	.short	0x010a
        /*08be*/ 	.byte	0x04
	.zero		1


	//   ....[125]....
        /*08c0*/ 	.word	0x00003930
        /*08c4*/ 	.word	0x000000ff
        /*08c8*/ 	.word	0x00000000
        /*08cc*/ 	.short	0x010a
        /*08ce*/ 	.byte	0x04
	.zero		1


	//   ....[126]....
        /*08d0*/ 	.word	0x000039c0
        /*08d4*/ 	.word	0x000000ff
        /*08d8*/ 	.word	0x00000000
        /*08dc*/ 	.short	0x010a
        /*08de*/ 	.byte	0x04
	.zero		1


	//   ....[127]....
        /*08e0*/ 	.word	0x00003a50
        /*08e4*/ 	.word	0x000000ff
        /*08e8*/ 	.word	0x00000000
        /*08ec*/ 	.short	0x010a
        /*08ee*/ 	.byte	0x04
	.zero		1


	//   ....[128]....
        /*08f0*/ 	.word	0x00003ae0
        /*08f4*/ 	.word	0x000000ff
        /*08f8*/ 	.word	0x00000000
        /*08fc*/ 	.short	0x010a
        /*08fe*/ 	.byte	0x04
	.zero		1


	//   ....[129]....
        /*0900*/ 	.word	0x00003b70
        /*0904*/ 	.word	0x000000ff
        /*0908*/ 	.word	0x00000000
        /*090c*/ 	.short	0x010a
        /*090e*/ 	.byte	0x04
	.zero		1


	//   ....[130]....
        /*0910*/ 	.word	0x00003c00
        /*0914*/ 	.word	0x000000ff
        /*0918*/ 	.word	0x00000000
        /*091c*/ 	.short	0x010a
        /*091e*/ 	.byte	0x04
	.zero		1


	//   ....[131]....
        /*0920*/ 	.word	0x00003c90
        /*0924*/ 	.word	0x000000ff
        /*0928*/ 	.word	0x00000000
        /*092c*/ 	.short	0x010a
        /*092e*/ 	.byte	0x04
	.zero		1


	//   ....[132]....
        /*0930*/ 	.word	0x00003d20
        /*0934*/ 	.word	0x000000ff
        /*0938*/ 	.word	0x00000000
        /*093c*/ 	.short	0x010a
        /*093e*/ 	.byte	0x04
	.zero		1


	//   ....[133]....
        /*0940*/ 	.word	0x00003db0
        /*0944*/ 	.word	0x000000ff
        /*0948*/ 	.word	0x00000000
        /*094c*/ 	.short	0x010a
        /*094e*/ 	.byte	0x04
	.zero		1


	//   ....[134]....
        /*0950*/ 	.word	0x00003e40
        /*0954*/ 	.word	0x000000ff
        /*0958*/ 	.word	0x00000000
        /*095c*/ 	.short	0x010a
        /*095e*/ 	.byte	0x04
	.zero		1


	//   ....[135]....
        /*0960*/ 	.word	0x00003ed0
        /*0964*/ 	.word	0x000000ff
        /*0968*/ 	.word	0x00000000
        /*096c*/ 	.short	0x010a
        /*096e*/ 	.byte	0x04
	.zero		1


	//   ....[136]....
        /*0970*/ 	.word	0x00003f60
        /*0974*/ 	.word	0x000000ff
        /*0978*/ 	.word	0x00000000
        /*097c*/ 	.short	0x010a
        /*097e*/ 	.byte	0x04
	.zero		1


	//   ....[137]....
        /*0980*/ 	.word	0x00003ff0
        /*0984*/ 	.word	0x000000ff
        /*0988*/ 	.word	0x00000000
        /*098c*/ 	.short	0x010a
        /*098e*/ 	.byte	0x04
	.zero		1


	//   ....[138]....
        /*0990*/ 	.word	0x00004080
        /*0994*/ 	.word	0x000000ff
        /*0998*/ 	.word	0x00000000
        /*099c*/ 	.short	0x010a
        /*099e*/ 	.byte	0x04
	.zero		1


	//   ....[139]....
        /*09a0*/ 	.word	0x00004120
        /*09a4*/ 	.word	0x00000000
        /*09a8*/ 	.word	0x00000000
        /*09ac*/ 	.short	0x010a
        /*09ae*/ 	.byte	0xff
	.zero		1


	//   ....[140]....
        /*09b0*/ 	.word	0x00004240
        /*09b4*/ 	.word	0x00000002
        /*09b8*/ 	.word	0x000002c0
        /*09bc*/ 	.short	0x010a
        /*09be*/ 	.byte	0xff
	.zero		1


	//   ....[141]....
        /*09c0*/ 	.word	0x000042b0
        /*09c4*/ 	.word	0x00000002
        /*09c8*/ 	.word	0x00000000
        /*09cc*/ 	.short	0x0101
        /*09ce*/ 	.byte	0xff
	.zero		1


	//   ....[142]....
        /*09d0*/ 	.word	0x000042d0
        /*09d4*/ 	.word	0x000000ff
        /*09d8*/ 	.word	0x00000270
        /*09dc*/ 	.short	0x010a
        /*09de*/ 	.byte	0x05
	.zero		1


	//   ....[143]....
        /*09e0*/ 	.word	0x000043f0
        /*09e4*/ 	.word	0x00000002
        /*09e8*/ 	.word	0x00000260
        /*09ec*/ 	.short	0x010a
        /*09ee*/ 	.byte	0xff
	.zero		1


	//   ....[144]....
        /*09f0*/ 	.word	0x000044f0
        /*09f4*/ 	.word	0x00000002
        /*09f8*/ 	.word	0x00000000
        /*09fc*/ 	.short	0x0101
        /*09fe*/ 	.byte	0xff
	.zero		1


	//   ....[145]....
        /*0a00*/ 	.word	0x00004580
        /*0a04*/ 	.word	0x000000ff
        /*0a08*/ 	.word	0x00000270
        /*0a0c*/ 	.short	0x0106
        /*0a0e*/ 	.byte	0x05
	.zero		1


	//   ....[146]....
        /*0a10*/ 	.word	0x000045a0
        /*0a14*/ 	.word	0x000000ff
        /*0a18*/ 	.word	0x00000270
        /*0a1c*/ 	.short	0x010a
        /*0a1e*/ 	.byte	0x05
	.zero		1


	//   ....[147]....
        /*0a20*/ 	.word	0x00004630
        /*0a24*/ 	.word	0x000000ff
        /*0a28*/ 	.word	0x00000270
        /*0a2c*/ 	.short	0x0106
        /*0a2e*/ 	.byte	0x04
	.zero		1


	//   ....[148]....
        /*0a30*/ 	.word	0x00004670
        /*0a34*/ 	.word	0x00000000
        /*0a38*/ 	.word	0x00000270
        /*0a3c*/ 	.short	0x010a
        /*0a3e*/ 	.byte	0xff
	.zero		1


	//   ....[149]....
        /*0a40*/ 	.word	0x000048b0
        /*0a44*/ 	.word	0x000000ff
        /*0a48*/ 	.word	0x00000008
        /*0a4c*/ 	.short	0x010a
        /*0a4e*/ 	.byte	0x04
	.zero		1


	//   ....[150]....
        /*0a50*/ 	.word	0x000048d0
        /*0a54*/ 	.word	0x000000ff
        /*0a58*/ 	.word	0x00000008
        /*0a5c*/ 	.short	0x010a
        /*0a5e*/ 	.byte	0x04
	.zero		1


	//   ....[151]....
        /*0a60*/ 	.word	0x00004a60
        /*0a64*/ 	.word	0x000000ff
        /*0a68*/ 	.word	0x00000008
        /*0a6c*/ 	.short	0x010a
        /*0a6e*/ 	.byte	0x04
	.zero		1


	//   ....[152]....
        /*0a70*/ 	.word	0x00004a80
        /*0a74*/ 	.word	0x000000ff
        /*0a78*/ 	.word	0x00000008
        /*0a7c*/ 	.short	0x010a
        /*0a7e*/ 	.byte	0x04
	.zero		1


	//   ....[153]....
        /*0a80*/ 	.word	0x00004b40
        /*0a84*/ 	.word	0x000000ff
        /*0a88*/ 	.word	0x00000000
        /*0a8c*/ 	.short	0x0101
        /*0a8e*/ 	.byte	0x05
	.zero		1


	//   ....[154]....
        /*0a90*/ 	.word	0x00004e40
        /*0a94*/ 	.word	0x00000000
        /*0a98*/ 	.word	0x00000260
        /*0a9c*/ 	.short	0x010a
        /*0a9e*/ 	.byte	0xff
	.zero		1


	//   ....[155]....
        /*0aa0*/ 	.word	0x00004f00
        /*0aa4*/ 	.word	0x00000000
        /*0aa8*/ 	.word	0x00000000
        /*0aac*/ 	.short	0x0101
        /*0aae*/ 	.byte	0xff
	.zero		1


	//   ....[156]....
        /*0ab0*/ 	.word	0x00004fb0
        /*0ab4*/ 	.word	0x000000ff
        /*0ab8*/ 	.word	0x00000000
        /*0abc*/ 	.short	0x010a
        /*0abe*/ 	.byte	0x04
	.zero		1


	//   ....[157]....
        /*0ac0*/ 	.word	0x00004fc0
        /*0ac4*/ 	.word	0x000000ff
        /*0ac8*/ 	.word	0x000002a0
        /*0acc*/ 	.short	0x010a
        /*0ace*/ 	.byte	0x08
	.zero		1


	//   ....[158]....
        /*0ad0*/ 	.word	0x00005070
        /*0ad4*/ 	.word	0x000000ff
        /*0ad8*/ 	.word	0x00000000
        /*0adc*/ 	.short	0x010a
        /*0ade*/ 	.byte	0x07
	.zero		1


	//   ....[159]....
        /*0ae0*/ 	.word	0x000051b0
        /*0ae4*/ 	.word	0x000000ff
        /*0ae8*/ 	.word	0x00000000
        /*0aec*/ 	.short	0x010a
        /*0aee*/ 	.byte	0x04
	.zero		1


	//   ....[160]....
        /*0af0*/ 	.word	0x00005410
        /*0af4*/ 	.word	0x000000ff
        /*0af8*/ 	.word	0x00000000
        /*0afc*/ 	.short	0x010a
        /*0afe*/ 	.byte	0x07
	.zero		1


	//   ....[161]....
        /*0b00*/ 	.word	0x000054a0
        /*0b04*/ 	.word	0x000000ff
        /*0b08*/ 	.word	0x00000000
        /*0b0c*/ 	.short	0x010a
        /*0b0e*/ 	.byte	0x07
	.zero		1


	//   ....[162]....
        /*0b10*/ 	.word	0x00005530
        /*0b14*/ 	.word	0x000000ff
        /*0b18*/ 	.word	0x00000000
        /*0b1c*/ 	.short	0x010a
        /*0b1e*/ 	.byte	0x07
	.zero		1


	//   ....[163]....
        /*0b20*/ 	.word	0x000055d0
        /*0b24*/ 	.word	0x00000000
        /*0b28*/ 	.word	0x00000000
        /*0b2c*/ 	.short	0x010a
        /*0b2e*/ 	.byte	0xff
	.zero		1


	//   ....[164]....
        /*0b30*/ 	.word	0x00005610
        /*0b34*/ 	.word	0x00000000
        /*0b38*/ 	.word	0x00000000
        /*0b3c*/ 	.short	0x010a
        /*0b3e*/ 	.byte	0xff
	.zero		1


	//   ....[165]....
        /*0b40*/ 	.word	0x00005680
        /*0b44*/ 	.word	0x000000ff
        /*0b48*/ 	.word	0x00000000
        /*0b4c*/ 	.short	0x0101
        /*0b4e*/ 	.byte	0x05
	.zero		1


	//   ....[166]....
        /*0b50*/ 	.word	0x000056c0
        /*0b54*/ 	.word	0x000000ff
        /*0b58*/ 	.word	0x000002e0
        /*0b5c*/ 	.short	0x010a
        /*0b5e*/ 	.byte	0x06
	.zero		1


	//   ....[167]....
        /*0b60*/ 	.word	0x00005720
        /*0b64*/ 	.word	0x000000ff
        /*0b68*/ 	.word	0x00000000
        /*0b6c*/ 	.short	0x0101
        /*0b6e*/ 	.byte	0x05
	.zero		1


	//   ....[168]....
        /*0b70*/ 	.word	0x00005b70
        /*0b74*/ 	.word	0x00000007
        /*0b78*/ 	.word	0x00000260
        /*0b7c*/ 	.short	0x010a
        /*0b7e*/ 	.byte	0xff
	.zero		1


	//   ....[169]....
        /*0b80*/ 	.word	0x00005ce0
        /*0b84*/ 	.word	0x00000000
        /*0b88*/ 	.word	0x00000000
        /*0b8c*/ 	.short	0x0101
        /*0b8e*/ 	.byte	0xff
	.zero		1


	//   ....[170]....
        /*0b90*/ 	.word	0x000060f0
        /*0b94*/ 	.word	0x000000ff
        /*0b98*/ 	.word	0x00000258
        /*0b9c*/ 	.short	0x010a
        /*0b9e*/ 	.byte	0x13
	.zero		1


	//   ....[171]....
        /*0ba0*/ 	.word	0x00006260
        /*0ba4*/ 	.word	0x000000ff
        /*0ba8*/ 	.word	0x00000248
        /*0bac*/ 	.short	0x010a
        /*0bae*/ 	.byte	0x13
	.zero		1


	//   ....[172]....
        /*0bb0*/ 	.word	0x00006470
        /*0bb4*/ 	.word	0x000000ff
        /*0bb8*/ 	.word	0x00000240
        /*0bbc*/ 	.short	0x010b
        /*0bbe*/ 	.byte	0x13
	.zero		1


	//   ....[173]....
        /*0bc0*/ 	.word	0x00006480
        /*0bc4*/ 	.word	0x000000ff
        /*0bc8*/ 	.word	0x00000000
        /*0bcc*/ 	.short	0x0101
        /*0bce*/ 	.byte	0x36
	.zero		1


	//   ....[174]....
        /*0bd0*/ 	.word	0x000064c0
        /*0bd4*/ 	.word	0x00000000
        /*0bd8*/ 	.word	0x00000248
        /*0bdc*/ 	.short	0x010a
        /*0bde*/ 	.byte	0xff
	.zero		1


	//   ....[175]....
        /*0be0*/ 	.word	0x00006800
        /*0be4*/ 	.word	0x00000003
        /*0be8*/ 	.word	0x00000260
        /*0bec*/ 	.short	0x010a
        /*0bee*/ 	.byte	0xff
	.zero		1


	//   ....[176]....
        /*0bf0*/ 	.word	0x00006980
        /*0bf4*/ 	.word	0x00000000
        /*0bf8*/ 	.word	0x00000000
        /*0bfc*/ 	.short	0x0101
        /*0bfe*/ 	.byte	0xff
	.zero		1


	//   ....[177]....
        /*0c00*/ 	.word	0x00007340
        /*0c04*/ 	.word	0x000000ff
        /*0c08*/ 	.word	0x00000240
        /*0c0c*/ 	.short	0x010a
        /*0c0e*/ 	.byte	0x39
	.zero		1


	//   ....[178]....
        /*0c10*/ 	.word	0x00007350
        /*0c14*/ 	.word	0x00000053
        /*0c18*/ 	.word	0x00000280
        /*0c1c*/ 	.short	0x010a
        /*0c1e*/ 	.byte	0xff
	.zero		1


	//   ....[179]....
        /*0c20*/ 	.word	0x000074a0
        /*0c24*/ 	.word	0x000000ff
        /*0c28*/ 	.word	0x00000240
        /*0c2c*/ 	.short	0x010a
        /*0c2e*/ 	.byte	0x39
	.zero		1


	//   ....[180]....
        /*0c30*/ 	.word	0x00007580
        /*0c34*/ 	.word	0x000000ff
        /*0c38*/ 	.word	0x00000000
        /*0c3c*/ 	.short	0x0101
        /*0c3e*/ 	.byte	0x04
	.zero		1


	//   ....[181]....
        /*0c40*/ 	.word	0x000075e0
        /*0c44*/ 	.word	0x00000053
        /*0c48*/ 	.word	0x00000280
        /*0c4c*/ 	.short	0x010a
        /*0c4e*/ 	.byte	0xff
	.zero		1


	//   ....[182]....
        /*0c50*/ 	.word	0x00007840
        /*0c54*/ 	.word	0x00000053
        /*0c58*/ 	.word	0x00000000
        /*0c5c*/ 	.short	0x0101
        /*0c5e*/ 	.byte	0xff
	.zero		1


	//   ....[183]....
        /*0c60*/ 	.word	0x00008280
        /*0c64*/ 	.word	0x00000000
        /*0c68*/ 	.word	0x000002d0
        /*0c6c*/ 	.short	0x010a
        /*0c6e*/ 	.byte	0xff
	.zero		1


	//   ....[184]....
        /*0c70*/ 	.word	0x000082e0
        /*0c74*/ 	.word	0x00000000
        /*0c78*/ 	.word	0x00000120
        /*0c7c*/ 	.short	0x010a
        /*0c7e*/ 	.byte	0xff
	.zero		1


	//   ....[185]....
        /*0c80*/ 	.word	0x00008340
        /*0c84*/ 	.word	0x00000000
        /*0c88*/ 	.word	0x00000120
        /*0c8c*/ 	.short	0x010a
        /*0c8e*/ 	.byte	0xff
	.zero		1


	//   ....[186]....
        /*0c90*/ 	.word	0x00008390
        /*0c94*/ 	.word	0x00000003
        /*0c98*/ 	.word	0x00000260
        /*0c9c*/ 	.short	0x010a
        /*0c9e*/ 	.byte	0xff
	.zero		1


	//   ....[187]....
        /*0ca0*/ 	.word	0x000083f0
        /*0ca4*/ 	.word	0x00000000
        /*0ca8*/ 	.word	0x00000000
        /*0cac*/ 	.short	0x010a
        /*0cae*/ 	.byte	0xff
	.zero		1


	//   ....[188]....
        /*0cb0*/ 	.word	0x00008450
        /*0cb4*/ 	.word	0x00000000
        /*0cb8*/ 	.word	0x00000000
        /*0cbc*/ 	.short	0x010a
        /*0cbe*/ 	.byte	0xff
	.zero		1


	//   ....[189]....
        /*0cc0*/ 	.word	0x000084b0
        /*0cc4*/ 	.word	0x00000000
        /*0cc8*/ 	.word	0x00000000
        /*0ccc*/ 	.short	0x010a
        /*0cce*/ 	.byte	0xff
	.zero		1


	//   ....[190]....
        /*0cd0*/ 	.word	0x00008510
        /*0cd4*/ 	.word	0x00000000
        /*0cd8*/ 	.word	0x00000000
        /*0cdc*/ 	.short	0x010a
        /*0cde*/ 	.byte	0xff
	.zero		1


	//   ....[191]....
        /*0ce0*/ 	.word	0x00008570
        /*0ce4*/ 	.word	0x00000000
        /*0ce8*/ 	.word	0x00000000
        /*0cec*/ 	.short	0x010a
        /*0cee*/ 	.byte	0xff
	.zero		1


	//   ....[192]....
        /*0cf0*/ 	.word	0x000085d0
        /*0cf4*/ 	.word	0x00000000
        /*0cf8*/ 	.word	0x00000000
        /*0cfc*/ 	.short	0x010a
        /*0cfe*/ 	.byte	0xff
	.zero		1


	//   ....[193]....
        /*0d00*/ 	.word	0x00008630
        /*0d04*/ 	.word	0x00000000
        /*0d08*/ 	.word	0x00000000
        /*0d0c*/ 	.short	0x010a
        /*0d0e*/ 	.byte	0xff
	.zero		1


	//   ....[194]....
        /*0d10*/ 	.word	0x00008690
        /*0d14*/ 	.word	0x00000000
        /*0d18*/ 	.word	0x00000000
        /*0d1c*/ 	.short	0x010a
        /*0d1e*/ 	.byte	0xff
	.zero		1


	//   ....[195]....
        /*0d20*/ 	.word	0x000086f0
        /*0d24*/ 	.word	0x00000000
        /*0d28*/ 	.word	0x00000000
        /*0d2c*/ 	.short	0x010a
        /*0d2e*/ 	.byte	0xff
	.zero		1


	//   ....[196]....
        /*0d30*/ 	.word	0x00008750
        /*0d34*/ 	.word	0x00000000
        /*0d38*/ 	.word	0x00000000
        /*0d3c*/ 	.short	0x010a
        /*0d3e*/ 	.byte	0xff
	.zero		1


	//   ....[197]....
        /*0d40*/ 	.word	0x000087b0
        /*0d44*/ 	.word	0x00000000
        /*0d48*/ 	.word	0x00000000
        /*0d4c*/ 	.short	0x010a
        /*0d4e*/ 	.byte	0xff
	.zero		1


	//   ....[198]....
        /*0d50*/ 	.word	0x00008810
        /*0d54*/ 	.word	0x00000000
        /*0d58*/ 	.word	0x00000000
        /*0d5c*/ 	.short	0x010a
        /*0d5e*/ 	.byte	0xff
	.zero		1


	//   ....[199]....
        /*0d60*/ 	.word	0x00008870
        /*0d64*/ 	.word	0x00000000
        /*0d68*/ 	.word	0x00000000
        /*0d6c*/ 	.short	0x010a
        /*0d6e*/ 	.byte	0xff
	.zero		1


	//   ....[200]....
        /*0d70*/ 	.word	0x000088d0
        /*0d74*/ 	.word	0x00000000
        /*0d78*/ 	.word	0x00000000
        /*0d7c*/ 	.short	0x010a
        /*0d7e*/ 	.byte	0xff
	.zero		1


	//   ....[201]....
        /*0d80*/ 	.word	0x00008930
        /*0d84*/ 	.word	0x00000000
        /*0d88*/ 	.word	0x00000000
        /*0d8c*/ 	.short	0x010a
        /*0d8e*/ 	.byte	0xff
	.zero		1


	//   ....[202]....
        /*0d90*/ 	.word	0x00008990
        /*0d94*/ 	.word	0x00000000
        /*0d98*/ 	.word	0x00000000
        /*0d9c*/ 	.short	0x010a
        /*0d9e*/ 	.byte	0xff
	.zero		1


	//   ....[203]....
        /*0da0*/ 	.word	0x000089f0
        /*0da4*/ 	.word	0x00000000
        /*0da8*/ 	.word	0x00000000
        /*0dac*/ 	.short	0x010a
        /*0dae*/ 	.byte	0xff
	.zero		1


	//   ....[204]....
        /*0db0*/ 	.word	0x00008a50
        /*0db4*/ 	.word	0x00000000
        /*0db8*/ 	.word	0x00000000
        /*0dbc*/ 	.short	0x010a
        /*0dbe*/ 	.byte	0xff
	.zero		1


	//   ....[205]....
        /*0dc0*/ 	.word	0x00008ab0
        /*0dc4*/ 	.word	0x00000000
        /*0dc8*/ 	.word	0x00000000
        /*0dcc*/ 	.short	0x010a
        /*0dce*/ 	.byte	0xff
	.zero		1


	//   ....[206]....
        /*0dd0*/ 	.word	0x00008b10
        /*0dd4*/ 	.word	0x00000000
        /*0dd8*/ 	.word	0x00000000
        /*0ddc*/ 	.short	0x010a
        /*0dde*/ 	.byte	0xff
	.zero		1


	//   ....[207]....
        /*0de0*/ 	.word	0x00008b70
        /*0de4*/ 	.word	0x00000000
        /*0de8*/ 	.word	0x00000000
        /*0dec*/ 	.short	0x010a
        /*0dee*/ 	.byte	0xff
	.zero		1


	//   ....[208]....
        /*0df0*/ 	.word	0x00008bd0
        /*0df4*/ 	.word	0x00000000
        /*0df8*/ 	.word	0x00000000
        /*0dfc*/ 	.short	0x010a
        /*0dfe*/ 	.byte	0xff
	.zero		1


	//   ....[209]....
        /*0e00*/ 	.word	0x00008c30
        /*0e04*/ 	.word	0x00000000
        /*0e08*/ 	.word	0x00000000
        /*0e0c*/ 	.short	0x010a
        /*0e0e*/ 	.byte	0xff
	.zero		1


	//   ....[210]....
        /*0e10*/ 	.word	0x00008c90
        /*0e14*/ 	.word	0x00000000
        /*0e18*/ 	.word	0x00000000
        /*0e1c*/ 	.short	0x010a
        /*0e1e*/ 	.byte	0xff
	.zero		1


	//   ....[211]....
        /*0e20*/ 	.word	0x00008cf0
        /*0e24*/ 	.word	0x00000000
        /*0e28*/ 	.word	0x00000000
        /*0e2c*/ 	.short	0x010a
        /*0e2e*/ 	.byte	0xff
	.zero		1


	//   ....[212]....
        /*0e30*/ 	.word	0x00008d50
        /*0e34*/ 	.word	0x00000000
        /*0e38*/ 	.word	0x00000000
        /*0e3c*/ 	.short	0x010a
        /*0e3e*/ 	.byte	0xff
	.zero		1


	//   ....[213]....
        /*0e40*/ 	.word	0x00008db0
        /*0e44*/ 	.word	0x00000000
        /*0e48*/ 	.word	0x00000000
        /*0e4c*/ 	.short	0x010a
        /*0e4e*/ 	.byte	0xff
	.zero		1


	//   ....[214]....
        /*0e50*/ 	.word	0x00008e10
        /*0e54*/ 	.word	0x00000000
        /*0e58*/ 	.word	0x00000000
        /*0e5c*/ 	.short	0x010a
        /*0e5e*/ 	.byte	0xff
	.zero		1


	//   ....[215]....
        /*0e60*/ 	.word	0x00008e70
        /*0e64*/ 	.word	0x00000000
        /*0e68*/ 	.word	0x00000000
        /*0e6c*/ 	.short	0x010a
        /*0e6e*/ 	.byte	0xff
	.zero		1


	//   ....[216]....
        /*0e70*/ 	.word	0x00008ed0
        /*0e74*/ 	.word	0x00000000
        /*0e78*/ 	.word	0x00000000
        /*0e7c*/ 	.short	0x010a
        /*0e7e*/ 	.byte	0xff
	.zero		1


	//   ....[217]....
        /*0e80*/ 	.word	0x00008f30
        /*0e84*/ 	.word	0x00000000
        /*0e88*/ 	.word	0x00000000
        /*0e8c*/ 	.short	0x010a
        /*0e8e*/ 	.byte	0xff
	.zero		1


	//   ....[218]....
        /*0e90*/ 	.word	0x00008f90
        /*0e94*/ 	.word	0x00000000
        /*0e98*/ 	.word	0x00000000
        /*0e9c*/ 	.short	0x010a
        /*0e9e*/ 	.byte	0xff
	.zero		1


	//   ....[219]....
        /*0ea0*/ 	.word	0x00008ff0
        /*0ea4*/ 	.word	0x00000000
        /*0ea8*/ 	.word	0x00000000
        /*0eac*/ 	.short	0x010a
        /*0eae*/ 	.byte	0xff
	.zero		1


	//   ....[220]....
        /*0eb0*/ 	.word	0x00009050
        /*0eb4*/ 	.word	0x00000000
        /*0eb8*/ 	.word	0x00000000
        /*0ebc*/ 	.short	0x010a
        /*0ebe*/ 	.byte	0xff
	.zero		1


	//   ....[221]....
        /*0ec0*/ 	.word	0x000090b0
        /*0ec4*/ 	.word	0x00000000
        /*0ec8*/ 	.word	0x00000000
        /*0ecc*/ 	.short	0x010a
        /*0ece*/ 	.byte	0xff
	.zero		1


	//   ....[222]....
        /*0ed0*/ 	.word	0x00009100
        /*0ed4*/ 	.word	0x00000002
        /*0ed8*/ 	.word	0x000002c0
        /*0edc*/ 	.short	0x010a
        /*0ede*/ 	.byte	0xff
	.zero		1


	//   ....[223]....
        /*0ee0*/ 	.word	0x00009160
        /*0ee4*/ 	.word	0x00000002
        /*0ee8*/ 	.word	0x00000270
        /*0eec*/ 	.short	0x010a
        /*0eee*/ 	.byte	0xff
	.zero		1


	//   ....[224]....
        /*0ef0*/ 	.word	0x000091b0
        /*0ef4*/ 	.word	0x00000002
        /*0ef8*/ 	.word	0x00000260
        /*0efc*/ 	.short	0x010a
        /*0efe*/ 	.byte	0xff
	.zero		1


	//   ....[225]....
        /*0f00*/ 	.word	0x00009210
        /*0f04*/ 	.word	0x00000000
        /*0f08*/ 	.word	0x00000270
        /*0f0c*/ 	.short	0x010a
        /*0f0e*/ 	.byte	0xff
	.zero		1


	//   ....[226]....
        /*0f10*/ 	.word	0x00009270
        /*0f14*/ 	.word	0x00000005
        /*0f18*/ 	.word	0x00000008
        /*0f1c*/ 	.short	0x010a
        /*0f1e*/ 	.byte	0xff
	.zero		1


	//   ....[227]....
        /*0f20*/ 	.word	0x00009360
        /*0f24*/ 	.word	0x00000000
        /*0f28*/ 	.word	0x00000008
        /*0f2c*/ 	.short	0x010a
        /*0f2e*/ 	.byte	0xff
	.zero		1


	//   ....[228]....
        /*0f30*/ 	.word	0x000093b0
        /*0f34*/ 	.word	0x00000000
        /*0f38*/ 	.word	0x00000260
        /*0f3c*/ 	.short	0x010a
        /*0f3e*/ 	.byte	0xff
	.zero		1


	//   ....[229]....
        /*0f40*/ 	.word	0x00009410
        /*0f44*/ 	.word	0x00000000
        /*0f48*/ 	.word	0x000002a0
        /*0f4c*/ 	.short	0x010a
        /*0f4e*/ 	.byte	0xff
	.zero		1


	//   ....[230]....
        /*0f50*/ 	.word	0x00009470
        /*0f54*/ 	.word	0x00000000
        /*0f58*/ 	.word	0x00000000
        /*0f5c*/ 	.short	0x010a
        /*0f5e*/ 	.byte	0xff
	.zero		1


	//   ....[231]....
        /*0f60*/ 	.word	0x000094d0
        /*0f64*/ 	.word	0x00000000
        /*0f68*/ 	.word	0x00000000
        /*0f6c*/ 	.short	0x010a
        /*0f6e*/ 	.byte	0xff
	.zero		1


	//   ....[232]....
        /*0f70*/ 	.word	0x00009530
        /*0f74*/ 	.word	0x00000000
        /*0f78*/ 	.word	0x00000000
        /*0f7c*/ 	.short	0x010a
        /*0f7e*/ 	.byte	0xff
	.zero		1


	//   ....[233]....
        /*0f80*/ 	.word	0x00009590
        /*0f84*/ 	.word	0x00000000
        /*0f88*/ 	.word	0x00000000
        /*0f8c*/ 	.short	0x010a
        /*0f8e*/ 	.byte	0xff
	.zero		1


	//   ....[234]....
        /*0f90*/ 	.word	0x000095f0
        /*0f94*/ 	.word	0x00000000
        /*0f98*/ 	.word	0x000002e0
        /*0f9c*/ 	.short	0x010a
        /*0f9e*/ 	.byte	0xff
	.zero		1


	//   ....[235]....
        /*0fa0*/ 	.word	0x00009640
        /*0fa4*/ 	.word	0x00000007
        /*0fa8*/ 	.word	0x00000260
        /*0fac*/ 	.short	0x010a
        /*0fae*/ 	.byte	0xff
	.zero		1


	//   ....[236]....
        /*0fb0*/ 	.word	0x000096a0
        /*0fb4*/ 	.word	0x00000000
        /*0fb8*/ 	.word	0x00000258
        /*0fbc*/ 	.short	0x010a
        /*0fbe*/ 	.byte	0xff
	.zero		1


	//   ....[237]....
        /*0fc0*/ 	.word	0x00009700
        /*0fc4*/ 	.word	0x00000000
        /*0fc8*/ 	.word	0x00000248
        /*0fcc*/ 	.short	0x010a
        /*0fce*/ 	.byte	0xff
	.zero		1


	//   ....[238]....
        /*0fd0*/ 	.word	0x00009750
        /*0fd4*/ 	.word	0x00000003
        /*0fd8*/ 	.word	0x00000260
        /*0fdc*/ 	.short	0x010a
        /*0fde*/ 	.byte	0xff
	.zero		1


	//   ....[239]....
        /*0fe0*/ 	.word	0x000097b0
        /*0fe4*/ 	.word	0x00000000
        /*0fe8*/ 	.word	0x00000240
        /*0fec*/ 	.short	0x010a
        /*0fee*/ 	.byte	0xff
	.zero		1


	//   ....[240]....
        /*0ff0*/ 	.word	0x00009800
        /*0ff4*/ 	.word	0x00000053
        /*0ff8*/ 	.word	0x00000280
        /*0ffc*/ 	.short	0x010a
        /*0ffe*/ 	.byte	0xff
	.zero		1


	//----- nvinfo : EIATTR_NUM_MBARRIERS
	.align		4
.L_47:
        /*1000*/ 	.byte	0x03, 0x38
        /*1002*/ 	.short	0x005d


	//----- nvinfo : EIATTR_EXIT_INSTR_OFFSETS
	.align		4
        /*1004*/ 	.byte	0x04, 0x1c
        /*1006*/ 	.short	(.L_49 - .L_48)


	//   ....[0]....
.L_48:
        /*1008*/ 	.word	0x00004150


	//   ....[1]....
        /*100c*/ 	.word	0x00004640


	//   ....[2]....
        /*1010*/ 	.word	0x000046a0


	//   ....[3]....
        /*1014*/ 	.word	0x00005940


	//   ....[4]....
        /*1018*/ 	.word	0x000064f0


	//   ....[5]....
        /*101c*/ 	.word	0x00006530


	//   ....[6]....
        /*1020*/ 	.word	0x00008270


	//----- nvinfo : EIATTR_MAX_THREADS
	.align		4
.L_49:
        /*1024*/ 	.byte	0x04, 0x05
        /*1026*/ 	.short	(.L_51 - .L_50)
.L_50:
        /*1028*/ 	.word	0x00000100
        /*102c*/ 	.word	0x00000001
        /*1030*/ 	.word	0x00000001


	//----- nvinfo : EIATTR_CRS_STACK_SIZE
	.align		4
.L_51:
        /*1034*/ 	.byte	0x04, 0x1e
        /*1036*/ 	.short	(.L_53 - .L_52)
.L_52:
        /*1038*/ 	.word	0x00000000


	//----- nvinfo : EIATTR_CBANK_PARAM_SIZE
	.align		4
.L_53:
        /*103c*/ 	.byte	0x03, 0x19
        /*103e*/ 	.short	0x0800


	//----- nvinfo : EIATTR_PARAM_CBANK
	.align		4
        /*1040*/ 	.byte	0x04, 0x0a
        /*1042*/ 	.short	(.L_55 - .L_54)
	.align		4
.L_54:
        /*1044*/ 	.word	index@(.nv.constant0._ZN7cutlass13device_kernelINS_4gemm6kernel13GemmUniversalIN4cute5tupleIJiiiiEEENS1_10collective13CollectiveMmaINS1_35MainloopSm100TmaUmmaWarpSpecializedILi36ELi2ELi4ENS5_IJNS4_1CILi4EEENSA_ILi2EEENSA_ILi1EEEEEEEENS5_IJNSA_ILi128EEENSA_ILi64EEESH_EEEaNS5_IJlSD_lEEEaSJ_NS4_8TiledMMAINS4_8MMA_AtomIJNS4_21SM100_MMA_S8_2x1SM_SSIaaiLi128ELi64ELNS4_4UMMA5MajorE0ELSO_0ELNSN_8SaturateE0EEEEEENS4_6LayoutINS5_IJSD_SD_SD_EEENS5_IJNSA_ILi0EEESU_SU_EEEEENS5_IJNS4_10UnderscoreESX_SX_EEEEENS4_28SM100_TMA_2SM_LOAD_MULTICASTENS4_14ComposedLayoutINS4_7SwizzleILi2ELi4ELi3EEENS4_18smem_ptr_flag_bitsILi8EEENSS_INS5_IJNSA_ILi8EEESH_EEENS5_IJSH_SD_EEEEEEEvNS4_8identityES10_S1A_vS1B_EENS_8epilogue10collective18CollectiveEpilogueINS1D_23Sm100TmaWarpSpecializedILi1ELi1ELi32ELb0ELb0EEEJNS5_IJSH_SH_SH_EEENS5_IJNSS_ISH_SD_EES1J_EEEaSJ_aSJ_NS1D_6fusion15FusionCallbacksIS1H_NS1L_17LinearCombinationIaiaiLNS_15FloatRoundStyleE2EEES1I_S1K_JEEENS4_5SM1004TMEM4LOAD26SM100_TMEM_LOAD_32dp32b32xENS4_13SM90_TMA_LOADES1A_NS4_39AutoVectorizingCopyWithAssumedAlignmentILi128EEENS4_14SM90_TMA_STOREES1A_S1X_S1X_EEEvvEEEEvNT_6ParamsE)
        /*1048*/ 	.short	0x0380
        /*104a*/ 	.short	0x0800


	//----- nvinfo : EIATTR_SW_WAR
	.align		4
.L_55:
        /*104c*/ 	.byte	0x04, 0x36
        /*104e*/ 	.short	(.L_57 - .L_56)
.L_56:
        /*1050*/ 	.word	0x00000008
.L_57:


//--------------------- .nv.callgraph             --------------------------
	.section	.nv.callgraph,"",@"SHT_CUDA_CALLGRAPH"
	.align	4
	.sectionentsize	8
	.align		4
        /*0000*/ 	.word	0x00000000
	.align		4
        /*0004*/ 	.word	0xffffffff
	.align		4
        /*0008*/ 	.word	index@(_ZN7cutlass13device_kernelINS_4gemm6kernel13GemmUniversalIN4cute5tupleIJiiiiEEENS1_10collective13CollectiveMmaINS1_35MainloopSm100TmaUmmaWarpSpecializedILi36ELi2ELi4ENS5_IJNS4_1CILi4EEENSA_ILi2EEENSA_ILi1EEEEEEEENS5_IJNSA_ILi128EEENSA_ILi64EEESH_EEEaNS5_IJlSD_lEEEaSJ_NS4_8TiledMMAINS4_8MMA_AtomIJNS4_21SM100_MMA_S8_2x1SM_SSIaaiLi128ELi64ELNS4_4UMMA5MajorE0ELSO_0ELNSN_8SaturateE0EEEEEENS4_6LayoutINS5_IJSD_SD_SD_EEENS5_IJNSA_ILi0EEESU_SU_EEEEENS5_IJNS4_10UnderscoreESX_SX_EEEEENS4_28SM100_TMA_2SM_LOAD_MULTICASTENS4_14ComposedLayoutINS4_7SwizzleILi2ELi4ELi3EEENS4_18smem_ptr_flag_bitsILi8EEENSS_INS5_IJNSA_ILi8EEESH_EEENS5_IJSH_SD_EEEEEEEvNS4_8identityES10_S1A_vS1B_EENS_8epilogue10collective18CollectiveEpilogueINS1D_23Sm100TmaWarpSpecializedILi1ELi1ELi32ELb0ELb0EEEJNS5_IJSH_SH_SH_EEENS5_IJNSS_ISH_SD_EES1J_EEEaSJ_aSJ_NS1D_6fusion15FusionCallbacksIS1H_NS1L_17LinearCombinationIaiaiLNS_15FloatRoundStyleE2EEES1I_S1K_JEEENS4_5SM1004TMEM4LOAD26SM100_TMEM_LOAD_32dp32b32xENS4_13SM90_TMA_LOADES1A_NS4_39AutoVectorizingCopyWithAssumedAlignmentILi128EEENS4_14SM90_TMA_STOREES1A_S1X_S1X_EEEvvEEEEvNT_6ParamsE)
	.align		4
        /*000c*/ 	.word	index@(__assertfail)
	.align		4
        /*0010*/ 	.word	0x00000000
	.align		4
        /*0014*/ 	.word	0xfffffffe
	.align		4
        /*0018*/ 	.word	0x00000000
	.align		4
        /*001c*/ 	.word	0xfffffffd
	.align		4
        /*0020*/ 	.word	0x00000000
	.align		4
        /*0024*/ 	.word	0xfffffffc


//--------------------- .nv.constant4             --------------------------
	.section	.nv.constant4,"a",@progbits
	.align	8
	.align		8
.nv.constant4:
        /*0000*/ 	.dword	__assertfail
	.align		8
        /*0008*/ 	.dword	__unnamed_1
	.align		8
        /*0010*/ 	.dword	__unnamed_2
	.align		8
        /*0018*/ 	.dword	_ZN40_INTERNAL_a5ca2ef9_4_k_cu_11d08efd_338874cuda3std3__45__cpo5beginE
	.align		8
        /*0020*/ 	.dword	_ZN40_INTERNAL_a5ca2ef9_4_k_cu_11d08efd_338874cuda3std3__45__cpo3endE
	.align		8
        /*0028*/ 	.dword	_ZN40_INTERNAL_a5ca2ef9_4_k_cu_11d08efd_338874cuda3std3__45__cpo6cbeginE
	.align		8
        /*0030*/ 	.dword	_ZN40_INTERNAL_a5ca2ef9_4_k_cu_11d08efd_338874cuda3std3__45__cpo4cendE
	.align		8
        /*0038*/ 	.dword	_ZN40_INTERNAL_a5ca2ef9_4_k_cu_11d08efd_338874cuda3std3__442_GLOBAL__N__a5ca2ef9_4_k_cu_11d08efd_338876ignoreE
	.align		8
        /*0040*/ 	.dword	_ZN40_INTERNAL_a5ca2ef9_4_k_cu_11d08efd_338874cuda3std3__419piecewise_constructE
	.align		8
        /*0048*/ 	.dword	_ZN40_INTERNAL_a5ca2ef9_4_k_cu_11d08efd_338874cuda3std3__48in_placeE
	.align		8
        /*0050*/ 	.dword	_ZN40_INTERNAL_a5ca2ef9_4_k_cu_11d08efd_338874cuda3std6ranges3__45__cpo4swapE
	.align		8
        /*0058*/ 	.dword	_ZN40_INTERNAL_a5ca2ef9_4_k_cu_11d08efd_338874cuda3std6ranges3__45__cpo9iter_moveE
	.align		8
        /*0060*/ 	.dword	_ZN40_INTERNAL_a5ca2ef9_4_k_cu_11d08efd_338874cute7productE
	.align		8
        /*0068*/ 	.dword	_ZN40_INTERNAL_a5ca2ef9_4_k_cu_11d08efd_338874cute1_E
	.align		8
        /*0070*/ 	.dword	$str$25
	.align		8
        /*0078*/ 	.dword	$str$26
	.align		8
        /*0080*/ 	.dword	$str$27
	.align		8
        /*0088*/ 	.dword	$str$28


//--------------------- .text._ZN7cutlass13device_kernelINS_4gemm6kernel13GemmUniversalIN4cute5tupleIJiiiiEEENS1_10collective13CollectiveMmaINS1_35MainloopSm100TmaUmmaWarpSpecializedILi36ELi2ELi4ENS5_IJNS4_1CILi4EEENSA_ILi2EEENSA_ILi1EEEEEEEENS5_IJNSA_ILi128EEENSA_ILi64EEESH_EEEaNS5_IJlSD_lEEEaSJ_NS4_8TiledMMAINS4_8MMA_AtomIJNS4_21SM100_MMA_S8_2x1SM_SSIaaiLi128ELi64ELNS4_4UMMA5MajorE0ELSO_0ELNSN_8SaturateE0EEEEEENS4_6LayoutINS5_IJSD_SD_SD_EEENS5_IJNSA_ILi0EEESU_SU_EEEEENS5_IJNS4_10UnderscoreESX_SX_EEEEENS4_28SM100_TMA_2SM_LOAD_MULTICASTENS4_14ComposedLayoutINS4_7SwizzleILi2ELi4ELi3EEENS4_18smem_ptr_flag_bitsILi8EEENSS_INS5_IJNSA_ILi8EEESH_EEENS5_IJSH_SD_EEEEEEEvNS4_8identityES10_S1A_vS1B_EENS_8epilogue10collective18CollectiveEpilogueINS1D_23Sm100TmaWarpSpecializedILi1ELi1ELi32ELb0ELb0EEEJNS5_IJSH_SH_SH_EEENS5_IJNSS_ISH_SD_EES1J_EEEaSJ_aSJ_NS1D_6fusion15FusionCallbacksIS1H_NS1L_17LinearCombinationIaiaiLNS_15FloatRoundStyleE2EEES1I_S1K_JEEENS4_5SM1004TMEM4LOAD26SM100_TMEM_LOAD_32dp32b32xENS4_13SM90_TMA_LOADES1A_NS4_39AutoVectorizingCopyWithAssumedAlignmentILi128EEENS4_14SM90_TMA_STOREES1A_S1X_S1X_EEEvvEEEEvNT_6ParamsE --------------------------
	.section	.text._ZN7cutlass13device_kernelINS_4gemm6kernel13GemmUniversalIN4cute5tupleIJiiiiEEENS1_10collective13CollectiveMmaINS1_35MainloopSm100TmaUmmaWarpSpecializedILi36ELi2ELi4ENS5_IJNS4_1CILi4EEENSA_ILi2EEENSA_ILi1EEEEEEEENS5_IJNSA_ILi128EEENSA_ILi64EEESH_EEEaNS5_IJlSD_lEEEaSJ_NS4_8TiledMMAINS4_8MMA_AtomIJNS4_21SM100_MMA_S8_2x1SM_SSIaaiLi128ELi64ELNS4_4UMMA5MajorE0ELSO_0ELNSN_8SaturateE0EEEEEENS4_6LayoutINS5_IJSD_SD_SD_EEENS5_IJNSA_ILi0EEESU_SU_EEEEENS5_IJNS4_10UnderscoreESX_SX_EEEEENS4_28SM100_TMA_2SM_LOAD_MULTICASTENS4_14ComposedLayoutINS4_7SwizzleILi2ELi4ELi3EEENS4_18smem_ptr_flag_bitsILi8EEENSS_INS5_IJNSA_ILi8EEESH_EEENS5_IJSH_SD_EEEEEEEvNS4_8identityES10_S1A_vS1B_EENS_8epilogue10collective18CollectiveEpilogueINS1D_23Sm100TmaWarpSpecializedILi1ELi1ELi32ELb0ELb0EEEJNS5_IJSH_SH_SH_EEENS5_IJNSS_ISH_SD_EES1J_EEEaSJ_aSJ_NS1D_6fusion15FusionCallbacksIS1H_NS1L_17LinearCombinationIaiaiLNS_15FloatRoundStyleE2EEES1I_S1K_JEEENS4_5SM1004TMEM4LOAD26SM100_TMEM_LOAD_32dp32b32xENS4_13SM90_TMA_LOADES1A_NS4_39AutoVectorizingCopyWithAssumedAlignmentILi128EEENS4_14SM90_TMA_STOREES1A_S1X_S1X_EEEvvEEEEvNT_6ParamsE,"ax",@progbits
	.align	128
.text._ZN7cutlass13device_kernelINS_4gemm6kernel13GemmUniversalIN4cute5tupleIJiiiiEEENS1_10collective13CollectiveMmaINS1_35MainloopSm100TmaUmmaWarpSpecializedILi36ELi2ELi4ENS5_IJNS4_1CILi4EEENSA_ILi2EEENSA_ILi1EEEEEEEENS5_IJNSA_ILi128EEENSA_ILi64EEESH_EEEaNS5_IJlSD_lEEEaSJ_NS4_8TiledMMAINS4_8MMA_AtomIJNS4_21SM100_MMA_S8_2x1SM_SSIaaiLi128ELi64ELNS4_4UMMA5MajorE0ELSO_0ELNSN_8SaturateE0EEEEEENS4_6LayoutINS5_IJSD_SD_SD_EEENS5_IJNSA_ILi0EEESU_SU_EEEEENS5_IJNS4_10UnderscoreESX_SX_EEEEENS4_28SM100_TMA_2SM_LOAD_MULTICASTENS4_14ComposedLayoutINS4_7SwizzleILi2ELi4ELi3EEENS4_18smem_ptr_flag_bitsILi8EEENSS_INS5_IJNSA_ILi8EEESH_EEENS5_IJSH_SD_EEEEEEEvNS4_8identityES10_S1A_vS1B_EENS_8epilogue10collective18CollectiveEpilogueINS1D_23Sm100TmaWarpSpecializedILi1ELi1ELi32ELb0ELb0EEEJNS5_IJSH_SH_SH_EEENS5_IJNSS_ISH_SD_EES1J_EEEaSJ_aSJ_NS1D_6fusion15FusionCallbacksIS1H_NS1L_17LinearCombinationIaiaiLNS_15FloatRoundStyleE2EEES1I_S1K_JEEENS4_5SM1004TMEM4LOAD26SM100_TMEM_LOAD_32dp32b32xENS4_13SM90_TMA_LOADES1A_NS4_39AutoVectorizingCopyWithAssumedAlignmentILi128EEENS4_14SM90_TMA_STOREES1A_S1X_S1X_EEEvvEEEEvNT_6ParamsE:
        .type           _ZN7cutlass13device_kernelINS_4gemm6kernel13GemmUniversalIN4cute5tupleIJiiiiEEENS1_10collective13CollectiveMmaINS1_35MainloopSm100TmaUmmaWarpSpecializedILi36ELi2ELi4ENS5_IJNS4_1CILi4EEENSA_ILi2EEENSA_ILi1EEEEEEEENS5_IJNSA_ILi128EEENSA_ILi64EEESH_EEEaNS5_IJlSD_lEEEaSJ_NS4_8TiledMMAINS4_8MMA_AtomIJNS4_21SM100_MMA_S8_2x1SM_SSIaaiLi128ELi64ELNS4_4UMMA5MajorE0ELSO_0ELNSN_8SaturateE0EEEEEENS4_6LayoutINS5_IJSD_SD_SD_EEENS5_IJNSA_ILi0EEESU_SU_EEEEENS5_IJNS4_10UnderscoreESX_SX_EEEEENS4_28SM100_TMA_2SM_LOAD_MULTICASTENS4_14ComposedLayoutINS4_7SwizzleILi2ELi4ELi3EEENS4_18smem_ptr_flag_bitsILi8EEENSS_INS5_IJNSA_ILi8EEESH_EEENS5_IJSH_SD_EEEEEEEvNS4_8identityES10_S1A_vS1B_EENS_8epilogue10collective18CollectiveEpilogueINS1D_23Sm100TmaWarpSpecializedILi1ELi1ELi32ELb0ELb0EEEJNS5_IJSH_SH_SH_EEENS5_IJNSS_ISH_SD_EES1J_EEEaSJ_aSJ_NS1D_6fusion15FusionCallbacksIS1H_NS1L_17LinearCombinationIaiaiLNS_15FloatRoundStyleE2EEES1I_S1K_JEEENS4_5SM1004TMEM4LOAD26SM100_TMEM_LOAD_32dp32b32xENS4_13SM90_TMA_LOADES1A_NS4_39AutoVectorizingCopyWithAssumedAlignmentILi128EEENS4_14SM90_TMA_STOREES1A_S1X_S1X_EEEvvEEEEvNT_6ParamsE,@function
        .size           _ZN7cutlass13device_kernelINS_4gemm6kernel13GemmUniversalIN4cute5tupleIJiiiiEEENS1_10collective13CollectiveMmaINS1_35MainloopSm100TmaUmmaWarpSpecializedILi36ELi2ELi4ENS5_IJNS4_1CILi4EEENSA_ILi2EEENSA_ILi1EEEEEEEENS5_IJNSA_ILi128EEENSA_ILi64EEESH_EEEaNS5_IJlSD_lEEEaSJ_NS4_8TiledMMAINS4_8MMA_AtomIJNS4_21SM100_MMA_S8_2x1SM_SSIaaiLi128ELi64ELNS4_4UMMA5MajorE0ELSO_0ELNSN_8SaturateE0EEEEEENS4_6LayoutINS5_IJSD_SD_SD_EEENS5_IJNSA_ILi0EEESU_SU_EEEEENS5_IJNS4_10UnderscoreESX_SX_EEEEENS4_28SM100_TMA_2SM_LOAD_MULTICASTENS4_14ComposedLayoutINS4_7SwizzleILi2ELi4ELi3EEENS4_18smem_ptr_flag_bitsILi8EEENSS_INS5_IJNSA_ILi8EEESH_EEENS5_IJSH_SD_EEEEEEEvNS4_8identityES10_S1A_vS1B_EENS_8epilogue10collective18CollectiveEpilogueINS1D_23Sm100TmaWarpSpecializedILi1ELi1ELi32ELb0ELb0EEEJNS5_IJSH_SH_SH_EEENS5_IJNSS_ISH_SD_EES1J_EEEaSJ_aSJ_NS1D_6fusion15FusionCallbacksIS1H_NS1L_17LinearCombinationIaiaiLNS_15FloatRoundStyleE2EEES1I_S1K_JEEENS4_5SM1004TMEM4LOAD26SM100_TMEM_LOAD_32dp32b32xENS4_13SM90_TMA_LOADES1A_NS4_39AutoVectorizingCopyWithAssumedAlignmentILi128EEENS4_14SM90_TMA_STOREES1A_S1X_S1X_EEEvvEEEEvNT_6ParamsE,(.L_x_246 - _ZN7cutlass13device_kernelINS_4gemm6kernel13GemmUniversalIN4cute5tupleIJiiiiEEENS1_10collective13CollectiveMmaINS1_35MainloopSm100TmaUmmaWarpSpecializedILi36ELi2ELi4ENS5_IJNS4_1CILi4EEENSA_ILi2EEENSA_ILi1EEEEEEEENS5_IJNSA_ILi128EEENSA_ILi64EEESH_EEEaNS5_IJlSD_lEEEaSJ_NS4_8TiledMMAINS4_8MMA_AtomIJNS4_21SM100_MMA_S8_2x1SM_SSIaaiLi128ELi64ELNS4_4UMMA5MajorE0ELSO_0ELNSN_8SaturateE0EEEEEENS4_6LayoutINS5_IJSD_SD_SD_EEENS5_IJNSA_ILi0EEESU_SU_EEEEENS5_IJNS4_10UnderscoreESX_SX_EEEEENS4_28SM100_TMA_2SM_LOAD_MULTICASTENS4_14ComposedLayoutINS4_7SwizzleILi2ELi4ELi3EEENS4_18smem_ptr_flag_bitsILi8EEENSS_INS5_IJNSA_ILi8EEESH_EEENS5_IJSH_SD_EEEEEEEvNS4_8identityES10_S1A_vS1B_EENS_8epilogue10collective18CollectiveEpilogueINS1D_23Sm100TmaWarpSpecializedILi1ELi1ELi32ELb0ELb0EEEJNS5_IJSH_SH_SH_EEENS5_IJNSS_ISH_SD_EES1J_EEEaSJ_aSJ_NS1D_6fusion15FusionCallbacksIS1H_NS1L_17LinearCombinationIaiaiLNS_15FloatRoundStyleE2EEES1I_S1K_JEEENS4_5SM1004TMEM4LOAD26SM100_TMEM_LOAD_32dp32b32xENS4_13SM90_TMA_LOADES1A_NS4_39AutoVectorizingCopyWithAssumedAlignmentILi128EEENS4_14SM90_TMA_STOREES1A_S1X_S1X_EEEvvEEEEvNT_6ParamsE)
        .other          _ZN7cutlass13device_kernelINS_4gemm6kernel13GemmUniversalIN4cute5tupleIJiiiiEEENS1_10collective13CollectiveMmaINS1_35MainloopSm100TmaUmmaWarpSpecializedILi36ELi2ELi4ENS5_IJNS4_1CILi4EEENSA_ILi2EEENSA_ILi1EEEEEEEENS5_IJNSA_ILi128EEENSA_ILi64EEESH_EEEaNS5_IJlSD_lEEEaSJ_NS4_8TiledMMAINS4_8MMA_AtomIJNS4_21SM100_MMA_S8_2x1SM_SSIaaiLi128ELi64ELNS4_4UMMA5MajorE0ELSO_0ELNSN_8SaturateE0EEEEEENS4_6LayoutINS5_IJSD_SD_SD_EEENS5_IJNSA_ILi0EEESU_SU_EEEEENS5_IJNS4_10UnderscoreESX_SX_EEEEENS4_28SM100_TMA_2SM_LOAD_MULTICASTENS4_14ComposedLayoutINS4_7SwizzleILi2ELi4ELi3EEENS4_18smem_ptr_flag_bitsILi8EEENSS_INS5_IJNSA_ILi8EEESH_EEENS5_IJSH_SD_EEEEEEEvNS4_8identityES10_S1A_vS1B_EENS_8epilogue10collective18CollectiveEpilogueINS1D_23Sm100TmaWarpSpecializedILi1ELi1ELi32ELb0ELb0EEEJNS5_IJSH_SH_SH_EEENS5_IJNSS_ISH_SD_EES1J_EEEaSJ_aSJ_NS1D_6fusion15FusionCallbacksIS1H_NS1L_17LinearCombinationIaiaiLNS_15FloatRoundStyleE2EEES1I_S1K_JEEENS4_5SM1004TMEM4LOAD26SM100_TMEM_LOAD_32dp32b32xENS4_13SM90_TMA_LOADES1A_NS4_39AutoVectorizingCopyWithAssumedAlignmentILi128EEENS4_14SM90_TMA_STOREES1A_S1X_S1X_EEEvvEEEEvNT_6ParamsE,@"STO_CUDA_ENTRY STV_DEFAULT"
_ZN7cutlass13device_kernelINS_4gemm6kernel13GemmUniversalIN4cute5tupleIJiiiiEEENS1_10collective13CollectiveMmaINS1_35MainloopSm100TmaUmmaWarpSpecializedILi36ELi2ELi4ENS5_IJNS4_1CILi4EEENSA_ILi2EEENSA_ILi1EEEEEEEENS5_IJNSA_ILi128EEENSA_ILi64EEESH_EEEaNS5_IJlSD_lEEEaSJ_NS4_8TiledMMAINS4_8MMA_AtomIJNS4_21SM100_MMA_S8_2x1SM_SSIaaiLi128ELi64ELNS4_4UMMA5MajorE0ELSO_0ELNSN_8SaturateE0EEEEEENS4_6LayoutINS5_IJSD_SD_SD_EEENS5_IJNSA_ILi0EEESU_SU_EEEEENS5_IJNS4_10UnderscoreESX_SX_EEEEENS4_28SM100_TMA_2SM_LOAD_MULTICASTENS4_14ComposedLayoutINS4_7SwizzleILi2ELi4ELi3EEENS4_18smem_ptr_flag_bitsILi8EEENSS_INS5_IJNSA_ILi8EEESH_EEENS5_IJSH_SD_EEEEEEEvNS4_8identityES10_S1A_vS1B_EENS_8epilogue10collective18CollectiveEpilogueINS1D_23Sm100TmaWarpSpecializedILi1ELi1ELi32ELb0ELb0EEEJNS5_IJSH_SH_SH_EEENS5_IJNSS_ISH_SD_EES1J_EEEaSJ_aSJ_NS1D_6fusion15FusionCallbacksIS1H_NS1L_17LinearCombinationIaiaiLNS_15FloatRoundStyleE2EEES1I_S1K_JEEENS4_5SM1004TMEM4LOAD26SM100_TMEM_LOAD_32dp32b32xENS4_13SM90_TMA_LOADES1A_NS4_39AutoVectorizingCopyWithAssumedAlignmentILi128EEENS4_14SM90_TMA_STOREES1A_S1X_S1X_EEEvvEEEEvNT_6ParamsE:
[----:B------:R-:W1:Y:S01]  /*0000*/  LDC R1, c[0x0][0x37c] ;  /* 0x0000df00ff017b82 */ /* 0x000e620000000800 */
[----:B------:R-:W2:Y:S01]  /*0010*/  S2R R78, SR_TID.X ;  /* 0x00000000004e7919 */ /* 0x000ea20000002100 */
[----:B------:R-:W3:Y:S06]  /*0020*/  LDCU.64 UR6, c[0x0][0x890] ;  /* 0x00011200ff0677ac */ /* 0x000eec0008000a00 */
[----:B------:R-:W4:Y:S01]  /*0030*/  S2UR UR54, SR_CgaCtaId ;  /* 0x00000000003679c3 */ /* 0x000f220000008800 */
[----:B------:R-:W-:Y:S01]  /*0040*/  PRMT R81, RZ, 0x7610, R81 ;  /* 0x00007610ff517816 */ /* 0x000fe20000000051 */
[----:B------:R-:W1:Y:S01]  /*0050*/  LDCU.64 UR52, c[0x0][0x358] ;  /* 0x00006b00ff3477ac */ /* 0x000e620008000a00 */
[----:B------:R-:W-:-:S02]  /*0060*/  ELECT P0, URZ, PT ;  /* 0x0000000000ff782f */ /* 0x000fc40003800000 */
[----:B---3--:R-:W-:-:S04]  /*0070*/  ISETP.NE.U32.AND P1, PT, RZ, UR6, PT ;  /* 0x00000006ff007c0c */ /* 0x008fc8000bf25070 */
[----:B------:R-:W-:Y:S01]  /*0080*/  ISETP.NE.AND.EX P2, PT, RZ, UR7, PT, P1 ;  /* 0x00000007ff007c0c */ /* 0x000fe2000bf45310 */
[----:B----4-:R-:W-:Y:S02]  /*0090*/  ULOP3.LUT UR17, UR54, 0x1, URZ, 0xc0, !UPT ;  /* 0x0000000136117892 */ /* 0x010fe4000f8ec0ff */
[----:B------:R-:W-:Y:S01]  /*00a0*/  ULOP3.LUT UR16, UR54, 0x1, URZ, 0x3c, !UPT ;  /* 0x0000000136107892 */ /* 0x000fe2000f8e3cff */
[----:B--2---:R-:W-:-:S05]  /*00b0*/  SHF.R.U32.HI R82, RZ, 0x5, R78 ;  /* 0x00000005ff527819 */ /* 0x004fca000001164e */
[----:B------:R-:W2:Y:S02]  /*00c0*/  SHFL.IDX PT, R0, R82, RZ, 0x1f ;  /* 0x00001fff52007589 */ /* 0x000ea400000e0000 */
[----:B--2---:R-:W-:Y:S02]  /*00d0*/  R2UR UR11, R0 ;  /* 0x00000000000b72ca */ /* 0x004fe400000e0000 */
[----:B-1----:R-:W-:Y:S05]  /*00e0*/  @P2 BRA `(.L_x_0) ;  /* 0x00000000002c2947 */ /* 0x002fea0003800000 */
[----:B------:R-:W1:Y:S02]  /*00f0*/  LDCU.64 UR4, c[0x0][0x888] ;  /* 0x00011100ff0477ac */ /* 0x000e640008000a00 */
[----:B-1----:R-:W-:-:S04]  /*0100*/  UISETP.NE.U32.AND UP0, UPT, UR4, URZ, UPT ;  /* 0x000000ff0400728c */ /* 0x002fc8000bf05070 */
[----:B------:R-:W-:-:S09]  /*0110*/  UISETP.NE.AND.EX UP0, UPT, UR5, URZ, UPT, UP0 ;  /* 0x000000ff0500728c */ /* 0x000fd2000bf05300 */
[----:B------:R-:W-:Y:S05]  /*0120*/  BRA.U !UP0, `(.L_x_1) ;  /* 0x0000000108107547 */ /* 0x000fea000b800000 */
[----:B------:R-:W1:Y:S02]  /*0130*/  LDC.64 R40, c[0x0][0x888] ;  /* 0x00022200ff287b82 */ /* 0x000e640000000a00 */
[----:B-1----:R1:W5:Y:S01]  /*0140*/  LDG.E R40, desc[UR52][R40.64] ;  /* 0x0000003428287981 */ /* 0x002362000c1e1900 */
[----:B------:R-:W-:Y:S01]  /*0150*/  HFMA2 R81, -RZ, RZ, 0, 5.9604644775390625e-08 ;  /* 0x00000001ff517431 */ /* 0x000fe200000001ff */
[----:B------:R-:W-:Y:S05]  /*0160*/  BRA `(.L_x_0) ;  /* 0x00000000000c7947 */ /* 0x000fea0003800000 */
.L_x_1:
[----:B------:R-:W1:Y:S01]  /*0170*/  LDCU UR4, c[0x0][0x880] ;  /* 0x00011000ff0477ac */ /* 0x000e620008000800 */
[----:B------:R-:W-:Y:S01]  /*0180*/  HFMA2 R81, -RZ, RZ, 0, 5.9604644775390625e-08 ;  /* 0x00000001ff517431 */ /* 0x000fe200000001ff */
[----:B-1----:R-:W-:-:S07]  /*0190*/  MOV R40, UR4 ;  /* 0x0000000400287c02 */ /* 0x002fce0008000f00 */
.L_x_0:
[----:B------:R-:W2:Y:S02]  /*01a0*/  LDCU.64 UR4, c[0x0][0x8b0] ;  /* 0x00011600ff0477ac */ /* 0x000ea40008000a00 */
[----:B--2---:R-:W-:-:S04]  /*01b0*/  UISETP.NE.U32.AND UP0, UPT, UR4, URZ, UPT ;  /* 0x000000ff0400728c */ /* 0x004fc8000bf05070 */
[----:B------:R-:W-:-:S09]  /*01c0*/  UISETP.NE.AND.EX UP0, UPT, UR5, URZ, UPT, UP0 ;  /* 0x000000ff0500728c */ /* 0x000fd2000bf05300 */
[----:B------:R-:W-:Y:S05]  /*01d0*/  BRA.U UP0, `(.L_x_2) ;  /* 0x0000000100247547 */ /* 0x000fea000b800000 */
[----:B------:R-:W2:Y:S02]  /*01e0*/  LDCU.64 UR4, c[0x0][0x8a8] ;  /* 0x00011500ff0477ac */ /* 0x000ea40008000a00 */
[----:B--2---:R-:W-:-:S04]  /*01f0*/  UISETP.NE.U32.AND UP0, UPT, UR4, URZ, UPT ;  /* 0x000000ff0400728c */ /* 0x004fc8000bf05070 */
[----:B------:R-:W-:-:S09]  /*0200*/  UISETP.NE.AND.EX UP0, UPT, UR5, URZ, UPT, UP0 ;  /* 0x000000ff0500728c */ /* 0x000fd2000bf05300 */
[----:B------:R-:W-:Y:S05]  /*0210*/  BRA.U !UP0, `(.L_x_3) ;  /* 0x00000001080c7547 */ /* 0x000fea000b800000 */
[----:B------:R-:W2:Y:S02]  /*0220*/  LDC.64 R38, c[0x0][0x8a8] ;  /* 0x00022a00ff267b82 */ /* 0x000ea40000000a00 */
[----:B--2---:R2:W5:Y:S01]  /*0230*/  LDG.E R38, desc[UR52][R38.64] ;  /* 0x0000003426267981 */ /* 0x004562000c1e1900 */
[----:B------:R-:W-:Y:S05]  /*0240*/  BRA `(.L_x_2) ;  /* 0x0000000000087947 */ /* 0x000fea0003800000 */
.L_x_3:
[----:B------:R-:W2:Y:S02]  /*0250*/  LDCU UR4, c[0x0][0x8a0] ;  /* 0x00011400ff0477ac */ /* 0x000ea40008000800 */
[----:B--2---:R-:W-:Y:S02]  /*0260*/  MOV R38, UR4 ;  /* 0x0000000400267c02 */ /* 0x004fe40008000f00 */
.L_x_2:
[----:B------:R-:W-:Y:S01]  /*0270*/  IMAD.U32 R0, RZ, RZ, UR11 ;  /* 0x0000000bff007e24 */ /* 0x000fe2000f8e00ff */
[----:B------:R-:W-:Y:S04]  /*0280*/  BSSY.RECONVERGENT B0, `(.L_x_4) ;  /* 0x000000c000007945 */ /* 0x000fe80003800200 */
[C---:B------:R-:W-:Y:S02]  /*0290*/  ISETP.NE.OR P3, PT, R0.reuse, 0x1, !P0 ;  /* 0x000000010000780c */ /* 0x040fe40004765670 */
[----:B------:R-:W-:-:S11]  /*02a0*/  ISETP.NE.OR P2, PT, R0, 0x3, !P0 ;  /* 0x000000030000780c */ /* 0x000fd60004745670 */
[----:B------:R-:W-:Y:S05]  /*02b0*/  @P3 BRA `(.L_x_5) ;  /* 0x0000000000203947 */ /* 0x000fea0003800000 */
[----:B------:R-:W3:Y:S02]  /*02c0*/  LDCU.64 UR4, c[0x0][0x348] ;  /* 0x00006900ff0477ac */ /* 0x000ee40008000a00 */
[----:B---3--:R-:W-:Y:S02]  /*02d0*/  UIADD3 UR8, UP1, UPT, UR4, 0x80, URZ ;  /* 0x0000008004087890 */ /* 0x008fe4000ff3e0ff */
[----:B------:R-:W-:Y:S02]  /*02e0*/  UIADD3 UR4, UP0, UPT, UR4, 0x180, URZ ;  /* 0x0000018004047890 */ /* 0x000fe4000ff1e0ff */
[----:B------:R-:W-:Y:S02]  /*02f0*/  UIADD3.X UR9, UPT, UPT, URZ, UR5, URZ, UP1, !UPT ;  /* 0x00000005ff097290 */ /* 0x000fe40008ffe4ff */
[----:B------:R-:W-:-:S07]  /*0300*/  UIADD3.X UR5, UPT, UPT, URZ, UR5, URZ, UP0, !UPT ;  /* 0x00000005ff057290 */ /* 0x000fce00087fe4ff */
[----:B------:R3:W-:Y:S02]  /*0310*/  UTMACCTL.PF [UR8] ;  /* 0x00000000080079b9 */ /* 0x0007e40008040000 */
[----:B------:R3:W-:Y:S02]  /*0320*/  UTMACCTL.PF [UR4] ;  /* 0x00000000040079b9 */ /* 0x0007e40008040000 */
[----:B---3--:R-:W-:Y:S01]  /*0330*/  NOP ;  /* 0x0000000000007918 */ /* 0x008fe20000000000 */
.L_x_5:
[----:B------:R-:W-:Y:S05]  /*0340*/  BSYNC.RECONVERGENT B0 ;  /* 0x0000000000007941 */ /* 0x000fea0003800200 */
.L_x_4:
[----:B------:R-:W-:Y:S04]  /*0350*/  BSSY.RECONVERGENT B0, `(.L_x_6) ;  /* 0x000000a000007945 */ /* 0x000fe80003800200 */
        /* <DEDUP_REMOVED lines=9> */
.L_x_7:
[----:B------:R-:W-:Y:S05]  /*03f0*/  BSYNC.RECONVERGENT B0 ;  /* 0x0000000000007941 */ /* 0x000fea0003800200 */
.L_x_6:
[----:B------:R-:W3:Y:S01]  /*0400*/  LDCU.64 UR4, c[0x0][0x888] ;  /* 0x00011100ff0477ac */ /* 0x000ee20008000a00 */
[----:B------:R-:W-:Y:S01]  /*0410*/  ISETP.NE.AND.EX P1, PT, RZ, UR7, PT, P1 ;  /* 0x00000007ff007c0c */ /* 0x000fe2000bf25310 */
[----:B------:R-:W-:Y:S01]  /*0420*/  UPLOP3.LUT UP5, UPT, UPT, UPT, UPT, 0x80, 0x8 ;  /* 0x000000000008789c */ /* 0x000fe20003faf070 */
[----:B---3--:R-:W-:-:S04]  /*0430*/  ISETP.NE.U32.AND P2, PT, RZ, UR4, PT ;  /* 0x00000004ff007c0c */ /* 0x008fc8000bf45070 */
[----:B------:R-:W-:-:S13]  /*0440*/  ISETP.NE.AND.EX P2, PT, RZ, UR5, PT, P2 ;  /* 0x00000005ff007c0c */ /* 0x000fda000bf45320 */
[----:B------:R-:W-:Y:S05]  /*0450*/  @P2 BRA P1, `(.L_x_8) ;  /* 0x0000000000282947 */ /* 0x000fea0000800000 */
[----:B-----5:R-:W-:Y:S01]  /*0460*/  R2UR UR8, R40 ;  /* 0x00000000280872ca */ /* 0x020fe200000e0000 */
[----:B------:R-:W-:Y:S02]  /*0470*/  UISETP.NE.U32.AND UP0, UPT, UR6, URZ, UPT ;  /* 0x000000ff0600728c */ /* 0x000fe4000bf05070 */
[----:B------:R-:W-:Y:S02]  /*0480*/  UISETP.NE.U32.AND UP1, UPT, UR4, URZ, UPT ;  /* 0x000000ff0400728c */ /* 0x000fe4000bf25070 */
[----:B------:R-:W-:Y:S02]  /*0490*/  UISETP.NE.AND.EX UP2, UPT, UR7, URZ, UPT, UP0 ;  /* 0x000000ff0700728c */ /* 0x000fe4000bf45300 */
[----:B------:R-:W-:-:S04]  /*04a0*/  UISETP.NE.AND.EX UP0, UPT, UR5, URZ, UPT, UP1 ;  /* 0x000000ff0500728c */ /* 0x000fc8000bf05310 */
[----:B------:R-:W-:Y:S02]  /*04b0*/  USEL UR4, URZ, 0xffffffff, UP0 ;  /* 0xffffffffff047887 */ /* 0x000fe40008000000 */
[----:B------:R-:W-:-:S04]  /*04c0*/  UISETP.NE.AND UP1, UPT, UR8, URZ, UPT ;  /* 0x000000ff0800728c */ /* 0x000fc8000bf25270 */
[----:B------:R-:W-:-:S04]  /*04d0*/  @!UP2 USEL UR4, URZ, 0xffffffff, UP1 ;  /* 0xffffffffff04a887 */ /* 0x000fc80008800000 */
[----:B------:R-:W-:-:S04]  /*04e0*/  ULOP3.LUT UR4, UR4, 0x1, URZ, 0xc0, !UPT ;  /* 0x0000000104047892 */ /* 0x000fc8000f8ec0ff */
[----:B------:R-:W-:-:S11]  /*04f0*/  UISETP.NE.U32.AND UP5, UPT, UR4, 0x1, UPT ;  /* 0x000000010400788c */ /* 0x000fd6000bfa5070 */
.L_x_8:
[----:B------:R-:W3:Y:S01]  /*0500*/  SHFL.IDX PT, R0, R82, RZ, 0x1f ;  /* 0x00001fff52007589 */ /* 0x000ee200000e0000 */
[----:B------:R-:W-:-:S04]  /*0510*/  UISETP.NE.AND UP0, UPT, UR11, 0x2, UPT ;  /* 0x000000020b00788c */ /* 0x000fc8000bf05270 */
[----:B------:R-:W-:Y:S02]  /*0520*/  UISETP.EQ.AND UP1, UPT, UR17, URZ, !UP0 ;  /* 0x000000ff1100728c */ /* 0x000fe4000c722270 */
[----:B------:R-:W-:-:S04]  /*0530*/  USEL UR26, URZ, 0x1, UP0 ;  /* 0x00000001ff1a7887 */ /* 0x000fc80008000000 */
[----:B------:R-:W-:Y:S02]  /*0540*/  PLOP3.LUT P3, PT, P0, PT, UP1, 0x80, 0x8 ;  /* 0x000000000008781c */ /* 0x000fe4000076f018 */
[----:B---3--:R-:W-:-:S13]  /*0550*/  ISETP.NE.AND P1, PT, R0, RZ, PT ;  /* 0x000000ff0000720c */ /* 0x008fda0003f25270 */
[----:B------:R-:W-:Y:S05]  /*0560*/  @P1 BRA `(.L_x_9) ;  /* 0x0000000400601947 */ /* 0x000fea0003800000 */
[----:B------:R-:W-:Y:S01]  /*0570*/  ELECT P1, URZ, PT ;  /* 0x0000000000ff782f */ /* 0x000fe20003820000 */
[----:B------:R-:W-:-:S12]  /*0580*/  BSSY.RECONVERGENT B0, `(.L_x_9) ;  /* 0x0000056000007945 */ /* 0x000fd80003800200 */
[----:B------:R-:W-:Y:S05]  /*0590*/  @!P1 BRA `(.L_x_10) ;  /* 0x0000000400509947 */ /* 0x000fea0003800000 */
[----:B------:R-:W-:Y:S01]  /*05a0*/  UMOV UR6, 0x400 ;  /* 0x0000040000067882 */ /* 0x000fe20000000000 */
[----:B------:R-:W-:Y:S01]  /*05b0*/  UMOV UR5, 0x1 ;  /* 0x0000000100057882 */ /* 0x000fe20000000000 */
[----:B------:R-:W-:Y:S01]  /*05c0*/  UMOV UR4, 0x3 ;  /* 0x0000000300047882 */ /* 0x000fe20000000000 */
[----:B------:R-:W-:Y:S02]  /*05d0*/  ULEA UR6, UR54, UR6, 0x18 ;  /* 0x0000000636067291 */ /* 0x000fe4000f8ec0ff */
[----:B------:R-:W-:-:S04]  /*05e0*/  UIADD3 UR8, UPT, UPT, -UR5, 0x100000, URZ ;  /* 0x0010000005087890 */ /* 0x000fc8000fffe1ff */
[----:B------:R-:W-:Y:S02]  /*05f0*/  USHF.L.U32 UR9, UR8, 0xb, URZ ;  /* 0x0000000b08097899 */ /* 0x000fe400080006ff */
[----:B------:R-:W-:Y:S02]  /*0600*/  USHF.L.U32 UR8, UR8, 0x1, URZ ;  /* 0x0000000108087899 */ /* 0x000fe400080006ff */
[----:B------:R-:W-:-:S04]  /*0610*/  UIADD3 UR4, UPT, UPT, -UR4, 0x100000, URZ ;  /* 0x0010000004047890 */ /* 0x000fc8000fffe1ff */
[----:B------:R-:W-:Y:S02]  /*0620*/  USHF.L.U32 UR5, UR4, 0xb, URZ ;  /* 0x0000000b04057899 */ /* 0x000fe400080006ff */
[----:B------:R-:W-:Y:S01]  /*0630*/  USHF.L.U32 UR4, UR4, 0x1, URZ ;  /* 0x0000000104047899 */ /* 0x000fe200080006ff */
[----:B------:R-:W3:Y:S03]  /*0640*/  FENCE.VIEW.ASYNC.S ;  /* 0x00000000000073c6 */ /* 0x000ee60000000000 */
[----:B---3--:R3:W4:Y:S08]  /*0650*/  SYNCS.EXCH.64 URZ, [UR6], UR8 ;  /* 0x0000000806ff75b2 */ /* 0x0087300008000100 */
[----:B------:R3:W1:Y:S01]  /*0660*/  SYNCS.EXCH.64 URZ, [UR6+0x120], UR4 ;  /* 0x0001200406ff75b2 */ /* 0x0006620008000100 */
        /* <DEDUP_REMOVED lines=69> */
[----:B------:R3:W1:Y:S02]  /*0ac0*/  SYNCS.EXCH.64 URZ, [UR6+0x238], UR4 ;  /* 0x0002380406ff75b2 */ /* 0x0006640008000100 */
[----:B---34-:R-:W-:Y:S01]  /*0ad0*/  NOP ;  /* 0x0000000000007918 */ /* 0x018fe20000000000 */
.L_x_10:
[----:B------:R-:W-:Y:S05]  /*0ae0*/  BSYNC.RECONVERGENT B0 ;  /* 0x0000000000007941 */ /* 0x000fea0003800200 */
.L_x_9:
[----:B------:R-:W3:Y:S01]  /*0af0*/  SHFL.IDX PT, R0, R82, RZ, 0x1f ;  /* 0x00001fff52007589 */ /* 0x000ee200000e0000 */
[----:B------:R-:W-:Y:S01]  /*0b00*/  NOP ;  /* 0x0000000000007918 */ /* 0x000fe20000000000 */
[----:B---3--:R-:W-:-:S13]  /*0b10*/  ISETP.NE.AND P1, PT, R0, 0x1, PT ;  /* 0x000000010000780c */ /* 0x008fda0003f25270 */
[----:B------:R-:W-:Y:S05]  /*0b20*/  @P1 BRA `(.L_x_11) ;  /* 0x00000000003c1947 */ /* 0x000fea0003800000 */
        /* <DEDUP_REMOVED lines=10> */
[----:B------:R-:W-:Y:S01]  /*0bd0*/  ELECT P1, URZ, PT ;  /* 0x0000000000ff782f */ /* 0x000fe20003820000 */
[----:B------:R-:W3:Y:S02]  /*0be0*/  FENCE.VIEW.ASYNC.S ;  /* 0x00000000000073c6 */ /* 0x000ee40000000000 */
[----:B---3--:R3:W4:Y:S08]  /*0bf0*/  SYNCS.EXCH.64 URZ, [UR6+0x240], UR8 ;  /* 0x0002400806ff75b2 */ /* 0x0087300008000100 */
[----:B------:R3:W1:Y:S01]  /*0c00*/  SYNCS.EXCH.64 URZ, [UR6+0x248], UR4 ;  /* 0x0002480406ff75b2 */ /* 0x0006620008000100 */
[----:B------:R-:W-:Y:S01]  /*0c10*/  NOP ;  /* 0x0000000000007918 */ /* 0x000fe20000000000 */
.L_x_11:
[----:B------:R-:W2:Y:S01]  /*0c20*/  SHFL.IDX PT, R0, R82, RZ, 0x1f ;  /* 0x00001fff52007589 */ /* 0x000ea200000e0000 */
[----:B------:R-:W-:Y:S01]  /*0c30*/  NOP ;  /* 0x0000000000007918 */ /* 0x000fe20000000000 */
[----:B--2---:R-:W-:-:S13]  /*0c40*/  ISETP.NE.AND P1, PT, R0, 0x3, PT ;  /* 0x000000030000780c */ /* 0x004fda0003f25270 */
[----:B------:R-:W-:Y:S05]  /*0c50*/  @P1 BRA `(.L_x_12) ;  /* 0x00000000002c1947 */ /* 0x000fea0003800000 */
[----:B---3--:R-:W-:Y:S01]  /*0c60*/  UMOV UR5, 0x400 ;  /* 0x0000040000057882 */ /* 0x008fe20000000000 */
[----:B------:R-:W-:Y:S01]  /*0c70*/  UMOV UR4, 0x20 ;  /* 0x0000002000047882 */ /* 0x000fe20000000000 */
[----:B------:R-:W-:Y:S02]  /*0c80*/  ULEA UR5, UR54, UR5, 0x18 ;  /* 0x0000000536057291 */ /* 0x000fe4000f8ec0ff */
[----:B------:R-:W-:-:S04]  /*0c90*/  UIADD3 UR6, UPT, UPT, -UR4, 0x100000, URZ ;  /* 0x0010000004067890 */ /* 0x000fc8000fffe1ff */
[----:B------:R-:W-:Y:S02]  /*0ca0*/  USHF.L.U32 UR7, UR6, 0xb, URZ ;  /* 0x0000000b06077899 */ /* 0x000fe400080006ff */
[----:B------:R-:W-:Y:S01]  /*0cb0*/  USHF.L.U32 UR6, UR6, 0x1, URZ ;  /* 0x0000000106067899 */ /* 0x000fe200080006ff */
[----:B------:R-:W-:Y:S01]  /*0cc0*/  ELECT P1, URZ, PT ;  /* 0x0000000000ff782f */ /* 0x000fe20003820000 */
[----:B------:R-:W2:Y:S10]  /*0cd0*/  FENCE.VIEW.ASYNC.S ;  /* 0x00000000000073c6 */ /* 0x000eb40000000000 */
[----:B--2---:R2:W3:Y:S01]  /*0ce0*/  SYNCS.EXCH.64 URZ, [UR5+0x250], UR6 ;  /* 0x0002500605ff75b2 */ /* 0x0044e20008000100 */
[----:B------:R2:W1:Y:S01]  /*0cf0*/  SYNCS.EXCH.64 URZ, [UR5+0x258], UR6 ;  /* 0x0002580605ff75b2 */ /* 0x0004620008000100 */
[----:B------:R-:W-:Y:S01]  /*0d00*/  NOP ;  /* 0x0000000000007918 */ /* 0x000fe20000000000 */
.L_x_12:
[----:B------:R-:W4:Y:S01]  /*0d10*/  SHFL.IDX PT, R0, R82, RZ, 0x1f ;  /* 0x00001fff52007589 */ /* 0x000f2200000e0000 */
[----:B------:R-:W-:Y:S01]  /*0d20*/  NOP ;  /* 0x0000000000007918 */ /* 0x000fe20000000000 */
[----:B----4-:R-:W-:-:S13]  /*0d30*/  ISETP.NE.AND P1, PT, R0, 0x4, PT ;  /* 0x000000040000780c */ /* 0x010fda0003f25270 */
[----:B------:R-:W-:Y:S05]  /*0d40*/  @P1 BRA `(.L_x_13) ;  /* 0x0000000000481947 */ /* 0x000fea0003800000 */
[----:B--23--:R-:W-:Y:S01]  /*0d50*/  UMOV UR6, 0x720 ;  /* 0x0000072000067882 */ /* 0x00cfe20000000000 */
[----:B------:R-:W-:Y:S01]  /*0d60*/  UMOV UR5, 0x400 ;  /* 0x0000040000057882 */ /* 0x000fe20000000000 */
[----:B------:R-:W-:Y:S01]  /*0d70*/  USEL UR6, UR6, 0x620, UP5 ;  /* 0x0000062006067887 */ /* 0x000fe2000a800000 */
        /* <DEDUP_REMOVED lines=9> */
[----:B------:R-:W2:Y:S02]  /*0e10*/  FENCE.VIEW.ASYNC.S ;  /* 0x00000000000073c6 */ /* 0x000ea40000000000 */
[----:B--2---:R4:W2:Y:S08]  /*0e20*/  SYNCS.EXCH.64 URZ, [UR5+0x260], UR8 ;  /* 0x0002600805ff75b2 */ /* 0x0048b00008000100 */
[----:B------:R4:W3:Y:S01]  /*0e30*/  SYNCS.EXCH.64 URZ, [UR5+0x270], UR6 ;  /* 0x0002700605ff75b2 */ /* 0x0008e20008000100 */
[----:B------:R4:W1:Y:S01]  /*0e40*/  SYNCS.EXCH.64 URZ, [UR5+0x268], UR8 ;  /* 0x0002680805ff75b2 */ /* 0x0008620008000100 */
[----:B------:R4:W1:Y:S02]  /*0e50*/  SYNCS.EXCH.64 URZ, [UR5+0x278], UR6 ;  /* 0x0002780605ff75b2 */ /* 0x0008640008000100 */
[----:B----4-:R-:W-:Y:S01]  /*0e60*/  NOP ;  /* 0x0000000000007918 */ /* 0x010fe20000000000 */
.L_x_13:
[----:B------:R-:W4:Y:S01]  /*0e70*/  SHFL.IDX PT, R0, R82, RZ, 0x1f ;  /* 0x00001fff52007589 */ /* 0x000f2200000e0000 */
[----:B------:R-:W-:Y:S01]  /*0e80*/  NOP ;  /* 0x0000000000007918 */ /* 0x000fe20000000000 */
[----:B----4-:R-:W-:-:S13]  /*0e90*/  ISETP.NE.AND P1, PT, R0, 0x5, PT ;  /* 0x000000050000780c */ /* 0x010fda0003f25270 */
[----:B------:R-:W-:Y:S05]  /*0ea0*/  @P1 BRA `(.L_x_14) ;  /* 0x0000000000541947 */ /* 0x000fea0003800000 */
[----:B--23--:R-:W-:Y:S01]  /*0eb0*/  UMOV UR6, 0x400 ;  /* 0x0000040000067882 */ /* 0x00cfe20000000000 */
        /* <DEDUP_REMOVED lines=14> */
[----:B------:R4:W1:Y:S01]  /*0fa0*/  SYNCS.EXCH.64 URZ, [UR6+0x2a8], UR4 ;  /* 0x0002a80406ff75b2 */ /* 0x0008620008000100 */
[----:B------:R4:W1:Y:S01]  /*0fb0*/  SYNCS.EXCH.64 URZ, [UR6+0x290], UR8 ;  /* 0x0002900806ff75b2 */ /* 0x0008620008000100 */
[----:B------:R4:W1:Y:S01]  /*0fc0*/  SYNCS.EXCH.64 URZ, [UR6+0x2b0], UR4 ;  /* 0x0002b00406ff75b2 */ /* 0x0008620008000100 */
[----:B------:R4:W1:Y:S01]  /*0fd0*/  SYNCS.EXCH.64 URZ, [UR6+0x298], UR8 ;  /* 0x0002980806ff75b2 */ /* 0x0008620008000100 */
[----:B------:R4:W1:Y:S02]  /*0fe0*/  SYNCS.EXCH.64 URZ, [UR6+0x2b8], UR4 ;  /* 0x0002b80406ff75b2 */ /* 0x0008640008000100 */
[----:B----4-:R-:W-:Y:S01]  /*0ff0*/  NOP ;  /* 0x0000000000007918 */ /* 0x010fe20000000000 */
.L_x_14:
[----:B------:R-:W4:Y:S01]  /*1000*/  SHFL.IDX PT, R0, R82, RZ, 0x1f ;  /* 0x00001fff52007589 */ /* 0x000f2200000e0000 */
[----:B------:R-:W-:Y:S01]  /*1010*/  ISETP.NE.OR P0, PT, RZ, UR11, !P0 ;  /* 0x0000000bff007c0c */ /* 0x000fe2000c705670 */
[----:B------:R-:W-:Y:S01]  /*1020*/  NOP ;  /* 0x0000000000007918 */ /* 0x000fe20000000000 */
[----:B----4-:R-:W-:-:S13]  /*1030*/  ISETP.NE.AND P1, PT, R0, 0x3, PT ;  /* 0x000000030000780c */ /* 0x010fda0003f25270 */
[----:B------:R-:W-:Y:S05]  /*1040*/  @P1 BRA `(.L_x_15) ;  /* 0x0000000000341947 */ /* 0x000fea0003800000 */
[----:B--23--:R-:W-:Y:S01]  /*1050*/  UMOV UR5, 0x400 ;  /* 0x0000040000057882 */ /* 0x00cfe20000000000 */
[----:B------:R-:W-:Y:S01]  /*1060*/  UMOV UR4, 0x20 ;  /* 0x0000002000047882 */ /* 0x000fe20000000000 */
[----:B------:R-:W-:Y:S02]  /*1070*/  ULEA UR5, UR54, UR5, 0x18 ;  /* 0x0000000536057291 */ /* 0x000fe4000f8ec0ff */
[----:B------:R-:W-:-:S04]  /*1080*/  UIADD3 UR6, UPT, UPT, -UR4, 0x100000, URZ ;  /* 0x0010000004067890 */ /* 0x000fc8000fffe1ff */
[----:B------:R-:W-:Y:S02]  /*1090*/  USHF.L.U32 UR7, UR6, 0xb, URZ ;  /* 0x0000000b06077899 */ /* 0x000fe400080006ff */
[----:B------:R-:W-:Y:S01]  /*10a0*/  USHF.L.U32 UR6, UR6, 0x1, URZ ;  /* 0x0000000106067899 */ /* 0x000fe200080006ff */
[----:B------:R-:W-:Y:S01]  /*10b0*/  ELECT P1, URZ, PT ;  /* 0x0000000000ff782f */ /* 0x000fe20003820000 */
[----:B------:R-:W2:Y:S10]  /*10c0*/  FENCE.VIEW.ASYNC.S ;  /* 0x00000000000073c6 */ /* 0x000eb40000000000 */
[----:B--2---:R4:W2:Y:S01]  /*10d0*/  SYNCS.EXCH.64 URZ, [UR5+0x2c0], UR6 ;  /* 0x0002c00605ff75b2 */ /* 0x0048a20008000100 */
[----:B------:R4:W3:Y:S01]  /*10e0*/  SYNCS.EXCH.64 URZ, [UR5+0x2d0], UR6 ;  /* 0x0002d00605ff75b2 */ /* 0x0008e20008000100 */
[----:B------:R4:W1:Y:S01]  /*10f0*/  SYNCS.EXCH.64 URZ, [UR5+0x2c8], UR6 ;  /* 0x0002c80605ff75b2 */ /* 0x0008620008000100 */
[----:B------:R4:W1:Y:S02]  /*1100*/  SYNCS.EXCH.64 URZ, [UR5+0x2d8], UR6 ;  /* 0x0002d80605ff75b2 */ /* 0x0008640008000100 */
[----:B----4-:R-:W-:Y:S01]  /*1110*/  NOP ;  /* 0x0000000000007918 */ /* 0x010fe20000000000 */
.L_x_15:
[----:B------:R-:W4:Y:S01]  /*1120*/  LDCU UR12, c[0x0][0x36c] ;  /* 0x00006d80ff0c77ac */ /* 0x000f220008000800 */
[----:B------:R-:W-:Y:S01]  /*1130*/  LOP3.LUT R0, R78, 0x1f, RZ, 0xc0, !PT ;  /* 0x0000001f4e007812 */ /* 0x000fe200078ec0ff */
[----:B------:R-:W-:Y:S01]  /*1140*/  NOP ;  /* 0x0000000000007918 */ /* 0x000fe20000000000 */
[----:B------:R-:W-:Y:S01]  /*1150*/  VOTEU.ALL UP0, P0 ;  /* 0x0000000000ff7886 */ /* 0x000fe20000000000 */
[----:B--23--:R-:W-:Y:S01]  /*1160*/  UMOV UR6, 0x20 ;  /* 0x0000002000067882 */ /* 0x00cfe20000000000 */
[----:B------:R-:W-:-:S03]  /*1170*/  UISETP.NE.AND UP6, UPT, UR11, URZ, UPT ;  /* 0x000000ff0b00728c */ /* 0x000fc6000bfc5270 */
[----:B------:R-:W-:Y:S01]  /*1180*/  @!UP0 UMOV UR4, 0x400 ;  /* 0x0000040000048882 */ /* 0x000fe20000000000 */
[----:B------:R-:W-:-:S04]  /*1190*/  @!UP0 UIADD3 UR6, UPT, UPT, -UR6, 0x100000, URZ ;  /* 0x0010000006068890 */ /* 0x000fc8000fffe1ff */
[----:B------:R-:W-:Y:S02]  /*11a0*/  @!UP0 USHF.L.U32 UR7, UR6, 0xb, URZ ;  /* 0x0000000b06078899 */ /* 0x000fe400080006ff */
[----:B------:R-:W-:Y:S02]  /*11b0*/  @!UP0 USHF.L.U32 UR6, UR6, 0x1, URZ ;  /* 0x0000000106068899 */ /* 0x000fe400080006ff */
[----:B------:R-:W-:Y:S01]  /*11c0*/  @!UP0 ULEA UR4, UR54, UR4, 0x18 ;  /* 0x0000000436048291 */ /* 0x000fe2000f8ec0ff */
[----:B------:R-:W-:Y:S01]  /*11d0*/  VOTEU.ALL UP0, P0 ;  /* 0x0000000000ff7886 */ /* 0x000fe20000000000 */
[----:B----4-:R-:W-:Y:S01]  /*11e0*/  UISETP.EQ.U32.AND UP1, UPT, UR12, 0x1, UPT ;  /* 0x000000010c00788c */ /* 0x010fe2000bf22070 */
[----:B------:R-:W2:Y:S09]  /*11f0*/  FENCE.VIEW.ASYNC.S ;  /* 0x00000000000073c6 */ /* 0x000eb20000000000 */
[----:B--2---:R2:W3:Y:S02]  /*1200*/  @!UP0 SYNCS.EXCH.64 URZ, [UR4+0x2e0], UR6 ;  /* 0x0002e00604ff85b2 */ /* 0x0044e40008000100 */
[----:B--2---:R-:W-:Y:S01]  /*1210*/  UP2UR UR4, UPR, URZ, 0x2 ;  /* 0x00000002ff047883 */ /* 0x004fe20008000000 */
[----:B------:R-:W-:Y:S11]  /*1220*/  BRA.U !UP1, `(.L_x_16) ;  /* 0x0000000109087547 */ /* 0x000ff6000b800000 */
[----:B-1-3--:R-:W-:Y:S01]  /*1230*/  UCGABAR_ARV ;  /* 0x00000000000079c7 */ /* 0x00afe20008000000 */
[----:B------:R-:W-:Y:S05]  /*1240*/  BRA `(.L_x_17) ;  /* 0x0000000000047947 */ /* 0x000fea0003800000 */
.L_x_16:
[----:B-1-3--:R-:W-:Y:S01]  /*1250*/  NOP ;  /* 0x0000000000007918 */ /* 0x00afe20000000000 */
.L_x_17:
[----:B------:R-:W1:Y:S01]  /*1260*/  S2UR UR10, SR_CTAID.X ;  /* 0x00000000000a79c3 */ /* 0x000e620000002500 */
[----:B------:R-:W-:-:S05]  /*1270*/  CS2R.32 R3, SR_CgaSize ;  /* 0x0000000000037805 */ /* 0x000fca0000008a00 */
[----:B------:R-:W-:-:S05]  /*1280*/  IMAD R3, R3, -0xa0, RZ ;  /* 0xffffff6003037824 */ /* 0x000fca00078e02ff */
[----:B------:R-:W-:-:S14]  /*1290*/  R2UR UR5, R3 ;  /* 0x00000000030572ca */ /* 0x000fdc00000e0000 */
[----:B------:R-:W2:Y:S01]  /*12a0*/  LDCU UR5, c[0x0][UR5+0x2b0] ;  /* 0x00005600050577ac */ /* 0x000ea20008000800 */
[----:B------:R-:W-:-:S05]  /*12b0*/  CS2R.32 R3, SR_CgaSize ;  /* 0x0000000000037805 */ /* 0x000fca0000008a00 */
[----:B------:R-:W-:-:S05]  /*12c0*/  IMAD R3, R3, -0xa0, RZ ;  /* 0xffffff6003037824 */ /* 0x000fca00078e02ff */
[----:B------:R-:W-:-:S14]  /*12d0*/  R2UR UR4, R3 ;  /* 0x00000000030472ca */ /* 0x000fdc00000e0000 */
[----:B------:R-:W3:Y:S01]  /*12e0*/  LDCU UR4, c[0x0][UR4+0x2b4] ;  /* 0x00005680040477ac */ /* 0x000ee20008000800 */
[----:B------:R-:W4:Y:S01]  /*12f0*/  S2UR UR51, SR_CTAID.Y ;  /* 0x00000000003379c3 */ /* 0x000f220000002600 */
[----:B------:R-:W-:-:S05]  /*1300*/  CS2R.32 R3, SR_CgaSize ;  /* 0x0000000000037805 */ /* 0x000fca0000008a00 */
[----:B------:R-:W-:-:S05]  /*1310*/  IMAD R3, R3, -0xa0, RZ ;  /* 0xffffff6003037824 */ /* 0x000fca00078e02ff */
[----:B------:R-:W-:-:S14]  /*1320*/  R2UR UR7, R3 ;  /* 0x00000000030772ca */ /* 0x000fdc00000e0000 */
[----:B------:R-:W3:Y:S01]  /*1330*/  LDCU UR7, c[0x0][UR7+0x2a0] ;  /* 0x00005400070777ac */ /* 0x000ee20008000800 */
[----:B------:R-:W-:-:S05]  /*1340*/  CS2R.32 R3, SR_CgaSize ;  /* 0x0000000000037805 */ /* 0x000fca0000008a00 */
[----:B------:R-:W-:-:S05]  /*1350*/  IMAD R3, R3, -0xa0, RZ ;  /* 0xffffff6003037824 */ /* 0x000fca00078e02ff */
[----:B------:R-:W-:-:S14]  /*1360*/  R2UR UR6, R3 ;  /* 0x00000000030672ca */ /* 0x000fdc00000e0000 */
[----:B------:R-:W3:Y:S01]  /*1370*/  LDCU UR6, c[0x0][UR6+0x2a4] ;  /* 0x00005480060677ac */ /* 0x000ee20008000800 */
[----:B------:R-:W-:Y:S02]  /*1380*/  USHF.R.U32.HI UR43, URZ, 0x1, UR54 ;  /* 0x00000001ff2b7899 */ /* 0x000fe40008011636 */
[----:B------:R-:W-:Y:S02]  /*1390*/  USHF.R.U32.HI UR42, URZ, 0x2, UR54 ;  /* 0x00000002ff2a7899 */ /* 0x000fe40008011636 */
[----:B------:R-:W-:Y:S01]  /*13a0*/  USHF.L.U32 UR15, UR54, 0x9, URZ ;  /* 0x00000009360f7899 */ /* 0x000fe200080006ff */
[----:B------:R-:W3:Y:S01]  /*13b0*/  LDCU UR19, c[0x0][0xb24] ;  /* 0x00016480ff1377ac */ /* 0x000ee20008000800 */
[----:B-1----:R-:W-:Y:S01]  /*13c0*/  I2FP.F32.U32 R3, UR10 ;  /* 0x0000000a00037c45 */ /* 0x002fe20008201000 */
[----:B------:R-:W1:Y:S04]  /*13d0*/  LDCU UR37, c[0x0][0xb24] ;  /* 0x00016480ff2577ac */ /* 0x000e680008000800 */
[----:B--2---:R-:W-:Y:S01]  /*13e0*/  FMUL R3, R3, UR5 ;  /* 0x0000000503037c20 */ /* 0x004fe20008400000 */
[----:B------:R-:W-:Y:S01]  /*13f0*/  ULOP3.LUT UR5, UR54, 0x3, URZ, 0xc0, !UPT ;  /* 0x0000000336057892 */ /* 0x000fe2000f8ec0ff */
[----:B----4-:R-:W-:Y:S01]  /*1400*/  I2FP.F32.U32 R2, UR51 ;  /* 0x0000003300027c45 */ /* 0x010fe20008201000 */
[----:B------:R-:W2:Y:S03]  /*1410*/  LDCU UR18, c[0x0][0xb30] ;  /* 0x00016600ff1277ac */ /* 0x000ea60008000800 */
[----:B------:R-:W4:Y:S01]  /*1420*/  F2I.U32.TRUNC.NTZ R3, R3 ;  /* 0x0000000300037305 */ /* 0x000f22000020f000 */
[----:B---3--:R-:W-:Y:S01]  /*1430*/  FMUL R2, R2, UR4 ;  /* 0x0000000402027c20 */ /* 0x008fe20008400000 */
[----:B------:R-:W-:-:S02]  /*1440*/  ULOP3.LUT UR4, UR17, 0x4, UR54, 0xf8, !UPT ;  /* 0x0000000411047892 */ /* 0x000fc4000f8ef836 */
[----:B------:R-:W-:Y:S02]  /*1450*/  UISETP.GT.U32.AND UP1, UPT, UR5, 0xffff, UPT ;  /* 0x0000ffff0500788c */ /* 0x000fe4000bf24070 */
[----:B------:R-:W-:Y:S02]  /*1460*/  UISETP.GT.U32.AND UP0, UPT, UR4, 0xffff, UPT ;  /* 0x0000ffff0400788c */ /* 0x000fe4000bf04070 */
[----:B------:R-:W3:Y:S01]  /*1470*/  F2I.U32.TRUNC.NTZ R2, R2 ;  /* 0x0000000200027305 */ /* 0x000ee2000020f000 */
[----:B------:R-:W-:Y:S01]  /*1480*/  UMOV UR14, 0x11 ;  /* 0x00000011000e7882 */ /* 0x000fe20000000000 */
[----:B------:R-:W-:Y:S01]  /*1490*/  UMOV UR13, 0x5 ;  /* 0x00000005000d7882 */ /* 0x000fe20000000000 */
[----:B------:R-:W-:Y:S02]  /*14a0*/  USEL UR5, UR5, 0xffff, !UP1 ;  /* 0x0000ffff05057887 */ /* 0x000fe4000c800000 */
[----:B------:R-:W-:Y:S01]  /*14b0*/  USEL UR4, UR4, 0xffff, !UP0 ;  /* 0x0000ffff04047887 */ /* 0x000fe2000c000000 */
[----:B----4-:R-:W-:-:S02]  /*14c0*/  R2UR UR49, R3 ;  /* 0x00000000033172ca */ /* 0x010fc400000e0000 */
[----:B------:R-:W-:Y:S02]  /*14d0*/  PRMT R3, RZ, 0x7610, R3 ;  /* 0x00007610ff037816 */ /* 0x000fe40000000003 */
[----:B---3--:R-:W-:Y:S02]  /*14e0*/  R2UR UR48, R2 ;  /* 0x00000000023072ca */ /* 0x008fe400000e0000 */
[----:B------:R-:W-:-:S07]  /*14f0*/  PRMT R2, RZ, 0x7610, R2 ;  /* 0x00007610ff027816 */ /* 0x000fce0000000002 */
[----:B------:R-:W-:-:S04]  /*1500*/  UIADD3 UR49, UPT, UPT, -UR49, URZ, URZ ;  /* 0x000000ff31317290 */ /* 0x000fc8000fffe1ff */
[----:B------:R-:W-:Y:S02]  /*1510*/  UIMAD UR49, UR7, UR49, UR10 ;  /* 0x00000031073172a4 */ /* 0x000fe4000f8e020a */
[----:B------:R-:W-:-:S04]  /*1520*/  UIADD3 UR48, UPT, UPT, -UR48, URZ, URZ ;  /* 0x000000ff30307290 */ /* 0x000fc8000fffe1ff */
[----:B------:R-:W-:Y:S01]  /*1530*/  UIMAD UR48, UR6, UR48, UR51 ;  /* 0x00000030063072a4 */ /* 0x000fe2000f8e0233 */
[----:B-12---:R-:W-:Y:S11]  /*1540*/  BRA.U UP6, `(.L_x_18) ;  /* 0x0000000106647547 */ /* 0x006ff6000b800000 */
[----:B------:R-:W-:Y:S02]  /*1550*/  UISETP.NE.AND UP0, UPT, UR48, URZ, UPT ;  /* 0x000000ff3000728c */ /* 0x000fe4000bf05270 */
[----:B------:R-:W-:Y:S02]  /*1560*/  UISETP.NE.AND UP2, UPT, UR48, 0x1, UPT ;  /* 0x000000013000788c */ /* 0x000fe4000bf45270 */
[----:B------:R-:W-:Y:S02]  /*1570*/  ULOP3.LUT UR7, UR49, 0x2, URZ, 0x3c, !UPT ;  /* 0x0000000231077892 */ /* 0x000fe4000f8e3cff */
[----:B------:R-:W-:Y:S02]  /*1580*/  UISETP.GT.U32.AND UP4, UPT, UR49, 0x1, UP0 ;  /* 0x000000013100788c */ /* 0x000fe40008784070 */
[----:B------:R-:W-:Y:S02]  /*1590*/  UISETP.GT.U32.AND UP3, UPT, UR49, 0x1, UP2 ;  /* 0x000000013100788c */ /* 0x000fe40009764070 */
[----:B------:R-:W-:-:S02]  /*15a0*/  UISETP.GT.U32.AND UP1, UPT, UR7, 0x1, UP0 ;  /* 0x000000010700788c */ /* 0x000fc40008724070 */
[----:B------:R-:W-:Y:S02]  /*15b0*/  UISETP.GT.U32.AND UP0, UPT, UR7, 0x1, UP2 ;  /* 0x000000010700788c */ /* 0x000fe40009704070 */
[----:B------:R-:W-:Y:S02]  /*15c0*/  USEL UR8, URZ, 0x1, UP4 ;  /* 0x00000001ff087887 */ /* 0x000fe4000a000000 */
[----:B------:R-:W-:Y:S02]  /*15d0*/  USEL UR7, URZ, 0x10, UP3 ;  /* 0x00000010ff077887 */ /* 0x000fe40009800000 */
[----:B------:R-:W-:Y:S02]  /*15e0*/  USEL UR21, URZ, 0x2, UP4 ;  /* 0x00000002ff157887 */ /* 0x000fe4000a000000 */
[----:B------:R-:W-:Y:S02]  /*15f0*/  USEL UR20, URZ, 0x20, UP3 ;  /* 0x00000020ff147887 */ /* 0x000fe40009800000 */
[----:B------:R-:W-:-:S02]  /*1600*/  USEL UR9, URZ, 0x4, UP1 ;  /* 0x00000004ff097887 */ /* 0x000fc40008800000 */
[----:B------:R-:W-:Y:S02]  /*1610*/  UIADD3 UR21, UPT, UPT, UR21, UR7, UR8 ;  /* 0x0000000715157290 */ /* 0x000fe4000fffe008 */
[----:B------:R-:W-:Y:S02]  /*1620*/  USEL UR7, URZ, 0x8, UP1 ;  /* 0x00000008ff077887 */ /* 0x000fe40008800000 */
[----:B------:R-:W-:Y:S02]  /*1630*/  ULOP3.LUT UR6, UR49, 0xfffffffe, URZ, 0xc0, !UPT ;  /* 0xfffffffe31067892 */ /* 0x000fe4000f8ec0ff */
[----:B------:R-:W-:Y:S02]  /*1640*/  USEL UR8, URZ, 0x40, UP0 ;  /* 0x00000040ff087887 */ /* 0x000fe40008000000 */
[----:B------:R-:W-:Y:S02]  /*1650*/  UIADD3 UR9, UPT, UPT, UR9, UR20, UR21 ;  /* 0x0000001409097290 */ /* 0x000fe4000fffe015 */
[----:B------:R-:W-:-:S02]  /*1660*/  ULEA UR6, UR48, UR6, 0x2 ;  /* 0x0000000630067291 */ /* 0x000fc4000f8e10ff */
[----:B------:R-:W-:Y:S02]  /*1670*/  USEL UR20, URZ, 0x80, UP0 ;  /* 0x00000080ff147887 */ /* 0x000fe40008000000 */
[----:B------:R-:W-:-:S03]  /*1680*/  UIADD3 UR8, UPT, UPT, UR7, UR8, UR9 ;  /* 0x0000000807087290 */ /* 0x000fc6000fffe009 */
[----:B------:R-:W-:Y:S01]  /*1690*/  UMOV UR7, 0x3 ;  /* 0x0000000300077882 */ /* 0x000fe20000000000 */
[----:B------:R-:W-:Y:S02]  /*16a0*/  UIADD3 UR8, UPT, UPT, UR8, UR20, URZ ;  /* 0x0000001408087290 */ /* 0x000fe4000fffe0ff */
[----:B------:R-:W-:-:S04]  /*16b0*/  USHF.L.U32 UR6, UR7, UR6, URZ ;  /* 0x0000000607067299 */ /* 0x000fc800080006ff */
[----:B------:R-:W-:Y:S02]  /*16c0*/  MOV R3, UR8 ;  /* 0x0000000800037c02 */ /* 0x000fe40008000f00 */
[----:B------:R-:W-:-:S07]  /*16d0*/  MOV R2, UR6 ;  /* 0x0000000600027c02 */ /* 0x000fce0008000f00 */
.L_x_18:
[----:B------:R-:W1:Y:S01]  /*16e0*/  S2UR UR36, SR_CTAID.Z ;  /* 0x00000000002479c3 */ /* 0x000e620000002700 */
[----:B------:R-:W-:Y:S02]  /*16f0*/  UISETP.GE.AND UP0, UPT, UR19, 0x1, UPT ;  /* 0x000000011300788c */ /* 0x000fe4000bf06270 */
[----:B------:R-:W-:Y:S02]  /*1700*/  ULOP3.LUT UR5, UR5, 0xffff, URZ, 0xc0, !UPT ;  /* 0x0000ffff05057892 */ /* 0x000fe4000f8ec0ff */
[----:B------:R-:W-:Y:S02]  /*1710*/  ULOP3.LUT UR4, UR4, 0xffff, URZ, 0xc0, !UPT ;  /* 0x0000ffff04047892 */ /* 0x000fe4000f8ec0ff */
[----:B------:R-:W-:Y:S02]  /*1720*/  ULOP3.LUT UR21, UR15, 0x800, URZ, 0xc0, !UPT ;  /* 0x000008000f157892 */ /* 0x000fe4000f8ec0ff */
[----:B------:R-:W-:Y:S02]  /*1730*/  UISETP.NE.AND UP3, UPT, UR11, 0x2, UPT ;  /* 0x000000020b00788c */ /* 0x000fe4000bf65270 */
[----:B------:R-:W-:-:S02]  /*1740*/  ULOP3.LUT UR43, UR43, 0x1, URZ, 0xc0, !UPT ;  /* 0x000000012b2b7892 */ /* 0x000fc4000f8ec0ff */
[----:B------:R-:W-:Y:S02]  /*1750*/  ULOP3.LUT UR42, UR42, 0x1, URZ, 0xc0, !UPT ;  /* 0x000000012a2a7892 */ /* 0x000fe4000f8ec0ff */
[----:B------:R-:W-:Y:S02]  /*1760*/  ULOP3.LUT UR15, UR15, 0x400, URZ, 0xc0, !UPT ;  /* 0x000004000f0f7892 */ /* 0x000fe4000f8ec0ff */
[----:B------:R-:W-:Y:S02]  /*1770*/  USHF.L.U32 UR14, UR14, UR5, URZ ;  /* 0x000000050e0e7299 */ /* 0x000fe400080006ff */
[----:B------:R-:W-:Y:S01]  /*1780*/  USHF.L.U32 UR13, UR13, UR4, URZ ;  /* 0x000000040d0d7299 */ /* 0x000fe200080006ff */
[----:B------:R-:W-:Y:S01]  /*1790*/  UMOV UR50, UR10 ;  /* 0x0000000a00327c82 */ /* 0x000fe20008000000 */
[----:B------:R-:W-:Y:S10]  /*17a0*/  BRA.U !UP0, `(.L_x_19) ;  /* 0x0000000108b87547 */ /* 0x000ff4000b800000 */
[----:B------:R-:W2:Y:S01]  /*17b0*/  LDCU.128 UR4, c[0x0][0xb10] ;  /* 0x00016200ff0477ac */ /* 0x000ea20008000c00 */
[----:B------:R-:W3:Y:S01]  /*17c0*/  LDCU UR23, c[0x0][0x370] ;  /* 0x00006e00ff1777ac */ /* 0x000ee20008000800 */
[----:B------:R-:W4:Y:S01]  /*17d0*/  LDCU UR22, c[0x0][0x374] ;  /* 0x00006e80ff1677ac */ /* 0x000f220008000800 */
[----:B------:R-:W1:Y:S01]  /*17e0*/  LDCU UR50, c[0x0][0xb0c] ;  /* 0x00016180ff3277ac */ /* 0x000e620008000800 */
[----:B------:R-:W3:Y:S01]  /*17f0*/  LDCU UR20, c[0x0][0xb20] ;  /* 0x00016400ff1477ac */ /* 0x000ee20008000800 */
[----:B------:R-:W3:Y:S01]  /*1800*/  LDCU.64 UR8, c[0x0][0xb28] ;  /* 0x00016500ff0877ac */ /* 0x000ee20008000a00 */
[----:B--2---:R-:W-:Y:S02]  /*1810*/  UISETP.NE.AND UP0, UPT, UR6, 0x1, UPT ;  /* 0x000000010600788c */ /* 0x004fe4000bf05270 */
[----:B----4-:R-:W-:Y:S02]  /*1820*/  UIMAD.WIDE.U32 UR28, UR22, UR7, URZ ;  /* 0x00000007161c72a5 */ /* 0x010fe4000f8e00ff */
[----:B------:R-:W-:-:S02]  /*1830*/  UISETP.NE.AND UP2, UPT, UR19, 0x1, UPT ;  /* 0x000000011300788c */ /* 0x000fc4000bf45270 */
[----:B-1----:R-:W-:Y:S02]  /*1840*/  UISETP.NE.AND UP1, UPT, UR50, 0x1, UPT ;  /* 0x000000013200788c */ /* 0x002fe4000bf25270 */
[----:B------:R-:W-:Y:S02]  /*1850*/  UIMAD.WIDE.U32 UR30, UR51, UR7, URZ ;  /* 0x00000007331e72a5 */ /* 0x000fe4000f8e00ff */
[----:B---3--:R-:W-:Y:S01]  /*1860*/  UIMAD.WIDE.U32 UR24, UR23, UR4, URZ ;  /* 0x00000004171872a5 */ /* 0x008fe2000f8e00ff */
[----:B------:R-:W-:Y:S01]  /*1870*/  UMOV UR7, UR29 ;  /* 0x0000001d00077c82 */ /* 0x000fe20008000000 */
[----:B------:R-:W-:Y:S02]  /*1880*/  UIMAD.WIDE.U32 UR28, UR10, UR4, URZ ;  /* 0x000000040a1c72a5 */ /* 0x000fe4000f8e00ff */
[----:B------:R-:W-:-:S03]  /*1890*/  @UP0 USHF.R.U32.HI UR22, URZ, UR20, UR7 ;  /* 0x00000014ff160299 */ /* 0x000fc60008011607 */
[----:B------:R-:W-:Y:S02]  /*18a0*/  @UP1 USHF.R.U32.HI UR23, URZ, UR5, UR25 ;  /* 0x00000005ff171299 */ /* 0x000fe40008011619 */
[----:B------:R-:W-:Y:S02]  /*18b0*/  UIMAD.WIDE.U32 UR24, UR22, UR8, URZ ;  /* 0x00000008161872a5 */ /* 0x000fe4000f8e00ff */
[----:B------:R-:W-:Y:S02]  /*18c0*/  USHF.R.U32.HI UR31, URZ, UR20, UR31 ;  /* 0x00000014ff1f7299 */ /* 0x000fe4000801161f */
[----:B------:R-:W-:Y:S02]  /*18d0*/  UIMAD.WIDE.U32 UR32, UR23, UR8, URZ ;  /* 0x00000008172072a5 */ /* 0x000fe4000f8e00ff */
[----:B------:R-:W-:Y:S02]  /*18e0*/  @UP2 USHF.R.U32.HI UR22, URZ, UR9, UR25 ;  /* 0x00000009ff162299 */ /* 0x000fe40008011619 */
[----:B------:R-:W-:-:S02]  /*18f0*/  USHF.R.U32.HI UR29, URZ, UR5, UR29 ;  /* 0x00000005ff1d7299 */ /* 0x000fc4000801161d */
[----:B------:R-:W-:Y:S02]  /*1900*/  USEL UR31, UR51, UR31, !UP0 ;  /* 0x0000001f331f7287 */ /* 0x000fe4000c000000 */
[----:B------:R-:W-:Y:S02]  /*1910*/  @UP2 USHF.R.U32.HI UR23, URZ, UR9, UR33 ;  /* 0x00000009ff172299 */ /* 0x000fe40008011621 */
[----:B------:R-:W-:Y:S02]  /*1920*/  UIMAD UR22, UR22, UR19, URZ ;  /* 0x00000013161672a4 */ /* 0x000fe4000f8e02ff */
[----:B------:R-:W-:Y:S02]  /*1930*/  USEL UR29, UR10, UR29, !UP1 ;  /* 0x0000001d0a1d7287 */ /* 0x000fe4000c800000 */
[----:B------:R-:W-:Y:S02]  /*1940*/  UIMAD UR4, UR23, UR19, URZ ;  /* 0x00000013170472a4 */ /* 0x000fe4000f8e02ff */
[----:B------:R-:W-:-:S02]  /*1950*/  UISETP.GE.AND UP0, UPT, UR31, UR22, UPT ;  /* 0x000000161f00728c */ /* 0x000fc4000bf06270 */
[----:B------:R-:W-:Y:S02]  /*1960*/  UIMAD.WIDE.U32 UR32, UR31, UR8, URZ ;  /* 0x000000081f2072a5 */ /* 0x000fe4000f8e00ff */
[----:B------:R-:W-:Y:S02]  /*1970*/  UISETP.GE.OR UP0, UPT, UR29, UR4, UP0 ;  /* 0x000000041d00728c */ /* 0x000fe40008706670 */
[----:B------:R-:W-:Y:S02]  /*1980*/  USHF.R.U32.HI UR4, URZ, UR9, UR33 ;  /* 0x00000009ff047299 */ /* 0x000fe40008011621 */
[----:B------:R-:W-:Y:S02]  /*1990*/  UIMAD.WIDE.U32 UR24, UR29, UR8, URZ ;  /* 0x000000081d1872a5 */ /* 0x000fe4000f8e00ff */
[----:B------:R-:W-:Y:S02]  /*19a0*/  USEL UR4, UR31, UR4, !UP2 ;  /* 0x000000041f047287 */ /* 0x000fe4000d000000 */
[----:B------:R-:W-:-:S02]  /*19b0*/  UIADD3 UR5, UPT, UPT, -UR31, URZ, URZ ;  /* 0x000000ff1f057290 */ /* 0x000fc4000fffe1ff */
[----:B------:R-:W-:Y:S02]  /*19c0*/  UIADD3 UR8, UPT, UPT, -UR4, URZ, URZ ;  /* 0x000000ff04087290 */ /* 0x000fe4000fffe1ff */
[----:B------:R-:W-:Y:S02]  /*19d0*/  @!UP0 USHF.R.U32.HI UR9, URZ, UR9, UR25 ;  /* 0x00000009ff098299 */ /* 0x000fe40008011619 */
[----:B------:R-:W-:Y:S02]  /*19e0*/  UIMAD UR8, UR19, UR8, UR31 ;  /* 0x00000008130872a4 */ /* 0x000fe4000f8e021f */
[----:B------:R-:W-:Y:S02]  /*19f0*/  @!UP0 USEL UR9, UR29, UR9, !UP2 ;  /* 0x000000091d098287 */ /* 0x000fe4000d000000 */
[----:B------:R-:W-:Y:S02]  /*1a00*/  UIADD3 UR7, UPT, UPT, -UR29, URZ, URZ ;  /* 0x000000ff1d077290 */ /* 0x000fe4000fffe1ff */
[----:B------:R-:W-:-:S02]  /*1a10*/  @!UP0 UIMAD UR8, UR8, UR23, UR9 ;  /* 0x00000017080882a4 */ /* 0x000fc4000f8e0209 */
[----:B------:R-:W-:Y:S02]  /*1a20*/  @!UP0 UIADD3 UR4, UPT, UPT, UR4, -UR9, URZ ;  /* 0x8000000904048290 */ /* 0x000fe4000fffe0ff */
[----:B------:R-:W-:Y:S02]  /*1a30*/  UIMAD UR5, UR6, UR5, UR51 ;  /* 0x00000005060572a4 */ /* 0x000fe4000f8e0233 */
[----:B------:R-:W-:Y:S02]  /*1a40*/  @!UP0 UIMAD UR31, UR4, UR19, UR29 ;  /* 0x00000013041f82a4 */ /* 0x000fe4000f8e021d */
[----:B------:R-:W-:Y:S01]  /*1a50*/  UIMAD UR7, UR50, UR7, UR10 ;  /* 0x00000007320772a4 */ /* 0x000fe2000f8e020a */
[----:B------:R-:W-:Y:S01]  /*1a60*/  @!UP0 UMOV UR29, UR8 ;  /* 0x00000008001d8c82 */ /* 0x000fe20008000000 */
[----:B------:R-:W-:Y:S02]  /*1a70*/  UIMAD UR51, UR31, UR6, UR5 ;  /* 0x000000061f3372a4 */ /* 0x000fe4000f8e0205 */
[----:B------:R-:W-:-:S12]  /*1a80*/  UIMAD UR50, UR29, UR50, UR7 ;  /* 0x000000321d3272a4 */ /* 0x000fd8000f8e0207 */
.L_x_19:
[----:B------:R-:W-:-:S09]  /*1a90*/  UISETP.NE.AND UP0, UPT, UR18, 0x1, UPT ;  /* 0x000000011200788c */ /* 0x000fd2000bf05270 */
[----:B------:R-:W-:Y:S05]  /*1aa0*/  BRA.U UP0, `(.L_x_20) ;  /* 0x0000000100407547 */ /* 0x000fea000b800000 */
[----:B------:R-:W2:Y:S01]  /*1ab0*/  LDCU.128 UR4, c[0x0][0xb10] ;  /* 0x00016200ff0477ac */ /* 0x000ea20008000c00 */
[----:B------:R-:W3:Y:S01]  /*1ac0*/  LDCU UR9, c[0x0][0xb0c] ;  /* 0x00016180ff0977ac */ /* 0x000ee20008000800 */
[----:B------:R-:W4:Y:S01]  /*1ad0*/  LDCU UR8, c[0x0][0xb20] ;  /* 0x00016400ff0877ac */ /* 0x000f220008000800 */
[----:B--2---:R-:W-:Y:S02]  /*1ae0*/  UIMAD.WIDE.U32 UR22, UR50, UR4, URZ ;  /* 0x00000004321672a5 */ /* 0x004fe4000f8e00ff */
[----:B------:R-:W-:Y:S02]  /*1af0*/  UIMAD.WIDE.U32 UR18, UR51, UR7, URZ ;  /* 0x00000007331272a5 */ /* 0x000fe4000f8e00ff */
[----:B---3--:R-:W-:Y:S02]  /*1b00*/  UISETP.NE.AND UP1, UPT, UR9, 0x1, UPT ;  /* 0x000000010900788c */ /* 0x008fe4000bf25270 */
[----:B------:R-:W-:Y:S01]  /*1b10*/  UISETP.NE.AND UP0, UPT, UR6, 0x1, UPT ;  /* 0x000000010600788c */ /* 0x000fe2000bf05270 */
[----:B------:R-:W-:Y:S01]  /*1b20*/  UMOV UR7, UR23 ;  /* 0x0000001700077c82 */ /* 0x000fe20008000000 */
[----:B----4-:R-:W-:-:S02]  /*1b30*/  USHF.R.U32.HI UR8, URZ, UR8, UR19 ;  /* 0x00000008ff087299 */ /* 0x010fc40008011613 */
[----:B------:R-:W-:Y:S02]  /*1b40*/  USHF.R.U32.HI UR5, URZ, UR5, UR7 ;  /* 0x00000005ff057299 */ /* 0x000fe40008011607 */
[----:B------:R-:W-:Y:S02]  /*1b50*/  USEL UR8, UR51, UR8, !UP0 ;  /* 0x0000000833087287 */ /* 0x000fe4000c000000 */
[----:B------:R-:W-:-:S04]  /*1b60*/  USEL UR5, UR50, UR5, !UP1 ;  /* 0x0000000532057287 */ /* 0x000fc8000c800000 */
[----:B------:R-:W-:Y:S02]  /*1b70*/  UIADD3 UR4, UPT, UPT, -UR8, UR5, URZ ;  /* 0x0000000508047290 */ /* 0x000fe4000fffe1ff */
[----:B------:R-:W-:Y:S02]  /*1b80*/  UIADD3 UR5, UPT, UPT, UR8, -UR5, URZ ;  /* 0x8000000508057290 */ /* 0x000fe4000fffe0ff */
[----:B------:R-:W-:Y:S02]  /*1b90*/  UIMAD UR51, UR4, UR6, UR51 ;  /* 0x00000006043372a4 */ /* 0x000fe4000f8e0233 */
[----:B------:R-:W-:-:S12]  /*1ba0*/  UIMAD UR50, UR5, UR9, UR50 ;  /* 0x00000009053272a4 */ /* 0x000fd8000f8e0232 */
.L_x_20:
[----:B------:R-:W-:-:S09]  /*1bb0*/  UISETP.EQ.U32.AND UP0, UPT, UR12, 0x1, UPT ;  /* 0x000000010c00788c */ /* 0x000fd2000bf02070 */
[----:B------:R-:W-:Y:S05]  /*1bc0*/  BRA.U !UP0, `(.L_x_21) ;  /* 0x00000001080c7547 */ /* 0x000fea000b800000 */
[----:B------:R-:W-:Y:S01]  /*1bd0*/  UCGABAR_WAIT ;  /* 0x0000000000007dc7 */ /* 0x000fe20008000000 */
[----:B------:R-:W-:Y:S01]  /*1be0*/  CCTL.IVALL ;  /* 0x00000000ff00798f */ /* 0x000fe20002000000 */
[----:B------:R-:W-:Y:S05]  /*1bf0*/  BRA `(.L_x_22) ;  /* 0x0000000000047947 */ /* 0x000fea0003800000 */
.L_x_21:
[----:B------:R-:W-:Y:S06]  /*1c00*/  BAR.SYNC.DEFER_BLOCKING 0x0 ;  /* 0x0000000000007b1d */ /* 0x000fec0000010000 */
.L_x_22:
[----:B------:R-:W-:Y:S05]  /*1c10*/  BRA.U UP3, `(.L_x_23) ;  /* 0x0000002503547547 */ /* 0x000fea000b800000 */
[----:B------:R-:W2:Y:S01]  /*1c20*/  LDCU UR6, c[0x0][0x38c] ;  /* 0x00007180ff0677ac */ /* 0x000ea20008000800 */
[----:B------:R-:W-:Y:S01]  /*1c30*/  PLOP3.LUT P1, PT, PT, PT, UP5, 0x80, 0x8 ;  /* 0x000000000008781c */ /* 0x000fe20003f2f058 */
[----:B------:R-:W-:Y:S01]  /*1c40*/  IMAD.MOV.U32 R12, RZ, RZ, 0x1 ;  /* 0x00000001ff0c7424 */ /* 0x000fe200078e00ff */
[----:B------:R-:W-:Y:S01]  /*1c50*/  ISETP.NE.AND P2, PT, R0, RZ, P3 ;  /* 0x000000ff0000720c */ /* 0x000fe20001f45270 */
[----:B------:R-:W-:Y:S01]  /*1c60*/  USHF.L.U32 UR5, UR10, 0x5, URZ ;  /* 0x000000050a057899 */ /* 0x000fe200080006ff */
[----:B------:R-:W-:Y:S01]  /*1c70*/  PLOP3.LUT P1, PT, P1, PT, PT, 0x8, 0x80 ;  /* 0x000000000080781c */ /* 0x000fe20000f2e170 */
[----:B------:R-:W-:Y:S01]  /*1c80*/  USHF.L.U32 UR4, UR10, 0x6, URZ ;  /* 0x000000060a047899 */ /* 0x000fe200080006ff */
[----:B------:R-:W-:Y:S01]  /*1c90*/  CS2R R10, SRZ ;  /* 0x00000000000a7805 */ /* 0x000fe2000001ff00 */
[----:B------:R-:W-:Y:S01]  /*1ca0*/  UISETP.NE.AND UP1, UPT, UR11, URZ, UPT ;  /* 0x000000ff0b00728c */ /* 0x000fe2000bf25270 */
[----:B------:R-:W-:Y:S01]  /*1cb0*/  IMAD.MOV.U32 R9, RZ, RZ, RZ ;  /* 0x000000ffff097224 */ /* 0x000fe200078e00ff */
[----:B------:R-:W-:Y:S01]  /*1cc0*/  ULOP3.LUT UR5, UR5, 0x20, URZ, 0xc0, !UPT ;  /* 0x0000002005057892 */ /* 0x000fe2000f8ec0ff */
[----:B------:R-:W-:Y:S01]  /*1cd0*/  IMAD.MOV.U32 R8, RZ, RZ, 0x1 ;  /* 0x00000001ff087424 */ /* 0x000fe200078e00ff */
[----:B------:R-:W-:Y:S01]  /*1ce0*/  ULOP3.LUT UR4, UR4, 0x40, URZ, 0xc0, !UPT ;  /* 0x0000004004047892 */ /* 0x000fe2000f8ec0ff */
[----:B------:R-:W3:Y:S01]  /*1cf0*/  LDCU UR23, c[0x0][0x370] ;  /* 0x00006e00ff1777ac */ /* 0x000ee20008000800 */
[----:B--2---:R-:W-:-:S02]  /*1d00*/  UIADD3 UR8, UPT, UPT, UR6, 0x3f, URZ ;  /* 0x0000003f06087890 */ /* 0x004fc4000fffe0ff */
[----:B------:R-:W-:Y:S02]  /*1d10*/  UIADD3 UR24, UPT, UPT, UR6, 0x7e, URZ ;  /* 0x0000007e06187890 */ /* 0x000fe4000fffe0ff */
[----:B------:R-:W-:Y:S02]  /*1d20*/  USHF.R.S32.HI UR7, URZ, 0x1f, UR8 ;  /* 0x0000001fff077899 */ /* 0x000fe40008011408 */
[----:B------:R-:W-:Y:S02]  /*1d30*/  UIADD3 UR6, UPT, UPT, UR6, -0x1, URZ ;  /* 0xffffffff06067890 */ /* 0x000fe4000fffe0ff */
[----:B------:R-:W-:Y:S02]  /*1d40*/  ULEA.HI UR7, UR7, UR8, URZ, 0x6 ;  /* 0x0000000807077291 */ /* 0x000fe4000f8f30ff */
[----:B------:R-:W-:Y:S02]  /*1d50*/  UISETP.GE.U32.AND UP2, UPT, UR6, -0x7f, UPT ;  /* 0xffffff810600788c */ /* 0x000fe4000bf46070 */
[----:B------:R-:W-:Y:S01]  /*1d60*/  USHF.R.S32.HI UR27, URZ, 0x6, UR7 ;  /* 0x00000006ff1b7899 */ /* 0x000fe20008011407 */
[----:B------:R-:W2:Y:S03]  /*1d70*/  LDCU.64 UR28, c[0x0][0x348] ;  /* 0x00006900ff1c77ac */ /* 0x000ea60008000a00 */
[----:B------:R-:W-:Y:S01]  /*1d80*/  UISETP.LT.U32.AND UP0, UPT, UR27, 0x24, UPT ;  /* 0x000000241b00788c */ /* 0x000fe2000bf01070 */
[----:B------:R-:W4:Y:S03]  /*1d90*/  LDCU UR22, c[0x0][0x374] ;  /* 0x00006e80ff1677ac */ /* 0x000f260008000800 */
[----:B------:R-:W-:-:S02]  /*1da0*/  USEL UR25, UR27, 0x24, UP0 ;  /* 0x000000241b197887 */ /* 0x000fc40008000000 */
[----:B------:R-:W-:Y:S02]  /*1db0*/  USEL UR38, UR26, 0x2, UP1 ;  /* 0x000000021a267887 */ /* 0x000fe40008800000 */
[----:B------:R-:W-:Y:S02]  /*1dc0*/  UIADD3 UR31, UPT, UPT, UR25, -0x1, URZ ;  /* 0xffffffff191f7890 */ /* 0x000fe4000fffe0ff */
[----:B------:R-:W-:Y:S02]  /*1dd0*/  @UP2 UIADD3 UR31, UPT, UPT, UR25, URZ, URZ ;  /* 0x000000ff191f2290 */ /* 0x000fe4000fffe0ff */
[----:B------:R-:W-:Y:S02]  /*1de0*/  ULEA UR43, UR43, UR5, 0x4 ;  /* 0x000000052b2b7291 */ /* 0x000fe4000f8e20ff */
[----:B------:R-:W-:Y:S02]  /*1df0*/  UIADD3 UR30, UPT, UPT, UR31, 0x1, URZ ;  /* 0x000000011f1e7890 */ /* 0x000fe4000fffe0ff */
[----:B------:R-:W-:-:S02]  /*1e00*/  ULEA UR42, UR42, UR4, 0x5 ;  /* 0x000000042a2a7291 */ /* 0x000fc4000f8e28ff */
[----:B------:R-:W-:Y:S02]  /*1e10*/  UIADD3 UR44, UPT, UPT, UR27, -UR25, URZ ;  /* 0x800000191b2c7290 */ /* 0x000fe4000fffe0ff */
[----:B------:R-:W-:Y:S01]  /*1e20*/  UIADD3 UR31, UPT, UPT, -UR31, URZ, URZ ;  /* 0x000000ff1f1f7290 */ /* 0x000fe2000fffe1ff */
[----:B--234-:R-:W-:-:S11]  /*1e30*/  UMOV UR41, URZ ;  /* 0x000000ff00297c82 */ /* 0x01cfd60008000000 */
.L_x_43:
[----:B------:R-:W-:Y:S01]  /*1e40*/  UISETP.NE.AND UP0, UPT, UR54, URZ, UPT ;  /* 0x000000ff3600728c */ /* 0x000fe2000bf05270 */
[----:B------:R-:W2:Y:S08]  /*1e50*/  S2UR UR54, SR_CgaCtaId ;  /* 0x00000000003679c3 */ /* 0x000eb00000008800 */
[----:B------:R-:W-:Y:S05]  /*1e60*/  BRA.U UP0, `(.L_x_24) ;  /* 0x0000000100347547 */ /* 0x000fea000b800000 */
[----:B------:R-:W3:Y:S01]  /*1e70*/  S2R R0, SR_CgaCtaId ;  /* 0x0000000000007919 */ /* 0x000ee20000008800 */
[----:B------:R-:W-:-:S04]  /*1e80*/  MOV R2, 0x400 ;  /* 0x0000040000027802 */ /* 0x000fc80000000f00 */
[----:B---3--:R-:W-:Y:S02]  /*1e90*/  LEA R0, R0, R2, 0x18 ;  /* 0x0000000200007211 */ /* 0x008fe400078ec0ff */
[----:B------:R-:W-:-:S03]  /*1ea0*/  SHF.L.U32 R2, R8, 0x1f, RZ ;  /* 0x0000001f08027819 */ /* 0x000fc600000006ff */
[----:B------:R-:W-:-:S04]  /*1eb0*/  IMAD R0, R9, 0x8, R0 ;  /* 0x0000000809007824 */ /* 0x000fc800078e0200 */
[----:B------:R-:W3:Y:S02]  /*1ec0*/  SYNCS.PHASECHK.TRANS64.TRYWAIT P0, [R0+URZ+0x2d0], R2 ;  /* 0x0002d002000075a7 */ /* 0x000ee400080011ff */
[----:B---3--:R-:W-:Y:S05]  /*1ed0*/  @!P0 BRA `(.L_x_25) ;  /* 0x0000006000e88947 */ /* 0x008fea0003800000 */
.L_x_146:
[----:B------:R-:W-:Y:S01]  /*1ee0*/  VIADD R9, R9, 0x1 ;  /* 0x0000000109097836 */ /* 0x000fe20000000000 */
[----:B------:R3:W-:Y:S04]  /*1ef0*/  SYNCS.ARRIVE.TRANS64.A1T0 RZ, [R0+URZ+0x2c0], RZ ;  /* 0x0002c0ff00ff79a7 */ /* 0x0007e800081000ff */
[----:B------:R-:W-:-:S04]  /*1f00*/  ISETP.NE.AND P0, PT, R9, 0x2, PT ;  /* 0x000000020900780c */ /* 0x000fc80003f05270 */
[----:B------:R-:W-:Y:S02]  /*1f10*/  SEL R9, R9, RZ, P0 ;  /* 0x000000ff09097207 */ /* 0x000fe40000000000 */
[----:B---3--:R-:W-:-:S04]  /*1f20*/  SEL R0, RZ, 0x1, P0 ;  /* 0x00000001ff007807 */ /* 0x008fc80000000000 */
[----:B------:R-:W-:-:S07]  /*1f30*/  LOP3.LUT R8, R8, R0, RZ, 0x3c, !PT ;  /* 0x0000000008087212 */ /* 0x000fce00078e3cff */
.L_x_24:
[----:B------:R-:W-:Y:S01]  /*1f40*/  UMOV UR26, 0x400 ;  /* 0x00000400001a7882 */ /* 0x000fe20000000000 */
[----:B------:R-:W-:Y:S01]  /*1f50*/  UISETP.GE.U32.AND UP0, UPT, UR24, 0x7f, UPT ;  /* 0x0000007f1800788c */ /* 0x000fe2000bf06070 */
[----:B------:R-:W-:Y:S01]  /*1f60*/  SHF.L.U32 R0, R12, 0x1f, RZ ;  /* 0x0000001f0c007819 */ /* 0x000fe200000006ff */
[----:B--2---:R-:W-:Y:S02]  /*1f70*/  ULEA UR26, UR54, UR26, 0x18 ;  /* 0x0000001a361a7291 */ /* 0x004fe4000f8ec0ff */
[----:B------:R-:W-:Y:S02]  /*1f80*/  ULEA.HI UR35, UR50, UR50, URZ, 0x1 ;  /* 0x0000003232237291 */ /* 0x000fe4000f8f08ff */
[----:B------:R-:W-:Y:S02]  /*1f90*/  ULEA UR4, UR41, UR26, 0x3 ;  /* 0x0000001a29047291 */ /* 0x000fe4000f8e18ff */
[----:B------:R-:W-:Y:S02]  /*1fa0*/  USHF.L.U32 UR35, UR35, 0x6, URZ ;  /* 0x0000000623237899 */ /* 0x000fe400080006ff */
[----:B------:R-:W-:-:S02]  /*1fb0*/  ULEA UR11, UR51, UR43, 0x6 ;  /* 0x0000002b330b7291 */ /* 0x000fc4000f8e30ff */
[----:B------:R-:W-:-:S03]  /*1fc0*/  ULOP3.LUT UR35, UR35, 0xffffff80, URZ, 0xc0, !UPT ;  /* 0xffffff8023237892 */ /* 0x000fc6000f8ec0ff */
[----:B------:R2:W3:Y:S01]  /*1fd0*/  SYNCS.PHASECHK.TRANS64.TRYWAIT P0, [UR4+0x120], R0 ;  /* 0x00012000ff0075a7 */ /* 0x0004e20008001104 */
[----:B------:R-:W-:Y:S01]  /*1fe0*/  UIADD3 UR35, UPT, UPT, UR42, UR35, URZ ;  /* 0x000000232a237290 */ /* 0x000fe2000fffe0ff */
[----:B------:R-:W-:Y:S01]  /*1ff0*/  UMOV UR4, URZ ;  /* 0x000000ff00047c82 */ /* 0x000fe20008000000 */
[----:B------:R-:W-:Y:S10]  /*2000*/  BRA.U !UP0, `(.L_x_26) ;  /* 0x0000000108c87547 */ /* 0x000ff4000b800000 */
[----:B------:R-:W-:Y:S01]  /*2010*/  UMOV UR5, UR31 ;  /* 0x0000001f00057c82 */ /* 0x000fe20008000000 */
[----:B------:R-:W-:Y:S01]  /*2020*/  UMOV UR20, UR41 ;  /* 0x0000002900147c82 */ /* 0x000fe20008000000 */
[----:B------:R-:W-:-:S05]  /*2030*/  UMOV UR34, URZ ;  /* 0x000000ff00227c82 */ /* 0x000fca0008000000 */
.L_x_32:
[----:B------:R-:W-:Y:S01]  /*2040*/  ULEA UR33, UR20, UR26, 0x3 ;  /* 0x0000001a14217291 */ /* 0x000fe2000f8e18ff */
[----:B---3--:R-:W-:Y:S01]  /*2050*/  @P3 MOV R2, 0x3000 ;  /* 0x0000300000023802 */ /* 0x008fe20000000f00 */
[----:B-1-34-:R-:W-:Y:S10]  /*2060*/  @P0 BRA `(.L_x_27) ;  /* 0x00000000000c0947 */ /* 0x01aff40003800000 */
[----:B------:R-:W-:-:S04]  /*2070*/  SHF.L.U32 R3, R12, 0x1f, RZ ;  /* 0x0000001f0c037819 */ /* 0x000fc800000006ff */
[----:B------:R-:W3:Y:S02]  /*2080*/  SYNCS.PHASECHK.TRANS64.TRYWAIT P0, [UR33+0x120], R3 ;  /* 0x00012003ff0075a7 */ /* 0x000ee40008001121 */
[----:B---3--:R-:W-:Y:S05]  /*2090*/  @!P0 BRA `(.L_x_28) ;  /* 0x00000060008c8947 */ /* 0x008fea0003800000 */
.L_x_27:
[----:B------:R3:W-:Y:S01]  /*20a0*/  @P3 SYNCS.ARRIVE.TRANS64 RZ, [UR33], R2 ;  /* 0x00000002ffff39a7 */ /* 0x0007e20008000021 */
[----:B------:R-:W-:Y:S02]  /*20b0*/  ULOP3.LUT UR4, UR38, 0x2, URZ, 0xfc, !UPT ;  /* 0x0000000226047892 */ /* 0x000fe4000f8efcff */
[----:B------:R-:W-:Y:S02]  /*20c0*/  UIADD3 UR5, UPT, UPT, UR5, 0x1, URZ ;  /* 0x0000000105057890 */ /* 0x000fe4000fffe0ff */
[----:B------:R-:W-:Y:S02]  /*20d0*/  UISETP.NE.AND UP0, UPT, UR4, 0x2, UPT ;  /* 0x000000020400788c */ /* 0x000fe4000bf05270 */
[----:B------:R-:W-:-:S07]  /*20e0*/  UISETP.NE.AND UP2, UPT, UR5, 0x1, UPT ;  /* 0x000000010500788c */ /* 0x000fce000bf45270 */
[----:B------:R-:W-:Y:S05]  /*20f0*/  BRA.U UP0, `(.L_x_29) ;  /* 0x0000000100047547 */ /* 0x000fea000b800000 */
[----:B-1----:R-:W-:Y:S05]  /*2100*/  BPT.TRAP 0x1 ;  /* 0x000000040000795c */ /* 0x002fea0000300000 */
.L_x_29:
[----:B------:R-:W-:Y:S04]  /*2110*/  BSSY.RECONVERGENT B0, `(.L_x_30) ;  /* 0x0000003000007945 */ /* 0x000fe80003800200 */
[----:B------:R-:W-:Y:S05]  /*2120*/  @!P2 BRA `(.L_x_31) ;  /* 0x000000000004a947 */ /* 0x000fea0003800000 */
[----:B-1----:R-:W-:Y:S05]  /*2130*/  BPT.TRAP 0x1 ;  /* 0x000000040000795c */ /* 0x002fea0000300000 */
.L_x_31:
[----:B-1----:R-:W-:Y:S05]  /*2140*/  BSYNC.RECONVERGENT B0 ;  /* 0x0000000000007941 */ /* 0x002fea0003800200 */
.L_x_30:
[----:B------:R-:W-:Y:S02]  /*2150*/  UIADD3 UR41, UPT, UPT, UR20, 0x1, URZ ;  /* 0x0000000114297890 */ /* 0x000fe4000fffe0ff */
[----:B------:R-:W-:Y:S02]  /*2160*/  ULEA UR32, UR20, UR21, 0xc ;  /* 0x0000001514207291 */ /* 0x000fe4000f8e60ff */
[----:B------:R-:W-:Y:S02]  /*2170*/  UISETP.NE.AND UP0, UPT, UR41, 0x24, UPT ;  /* 0x000000242900788c */ /* 0x000fe4000bf05270 */
[----:B------:R-:W-:Y:S02]  /*2180*/  UIADD3 UR46, UP1, UPT, UR28, 0x80, URZ ;  /* 0x000000801c2e7890 */ /* 0x000fe4000ff3e0ff */
[----:B------:R-:W-:Y:S02]  /*2190*/  USEL UR6, URZ, 0x1, UP0 ;  /* 0x00000001ff067887 */ /* 0x000fe40008000000 */
[----:B------:R-:W-:-:S02]  /*21a0*/  USEL UR41, UR41, URZ, UP0 ;  /* 0x000000ff29297287 */ /* 0x000fc40008000000 */
[----:B------:R-:W-:Y:S02]  /*21b0*/  ULEA UR8, UR20, UR15, 0xb ;  /* 0x0000000f14087291 */ /* 0x000fe4000f8e58ff */
[----:B------:R-:W-:Y:S01]  /*21c0*/  UIADD3 UR18, UP0, UPT, UR28, 0x180, URZ ;  /* 0x000001801c127890 */ /* 0x000fe2000ff1e0ff */
[----:B------:R-:W-:Y:S01]  /*21d0*/  LOP3.LUT R12, R12, UR6, RZ, 0x3c, !PT ;  /* 0x000000060c0c7c12 */ /* 0x000fe2000f8e3cff */
[----:B------:R-:W-:Y:S02]  /*21e0*/  ULEA UR4, UR41, UR26, 0x3 ;  /* 0x0000001a29047291 */ /* 0x000fe4000f8e18ff */
[----:B------:R-:W-:Y:S01]  /*21f0*/  ULOP3.LUT UR33, UR33, 0xfefffff8, URZ, 0xc0, !UPT ;  /* 0xfefffff821217892 */ /* 0x000fe2000f8ec0ff */
[----:B--2---:R-:W-:Y:S01]  /*2200*/  SHF.L.U32 R0, R12, 0x1f, RZ ;  /* 0x0000001f0c007819 */ /* 0x004fe200000006ff */
[----:B------:R-:W-:Y:S02]  /*2210*/  UIADD3.X UR47, UPT, UPT, URZ, UR29, URZ, UP1, !UPT ;  /* 0x0000001dff2f7290 */ /* 0x000fe40008ffe4ff */
[----:B------:R-:W-:-:S02]  /*2220*/  UIADD3 UR32, UPT, UPT, UR26, 0x2600, UR32 ;  /* 0x000026001a207890 */ /* 0x000fc4000fffe020 */
[----:B------:R-:W-:Y:S01]  /*2230*/  UPRMT UR7, URZ, 0x5410, UR14 ;  /* 0x00005410ff077896 */ /* 0x000fe2000800000e */
[----:B------:R4:W1:Y:S01]  /*2240*/  SYNCS.PHASECHK.TRANS64.TRYWAIT P0, [UR4+0x120], R0 ;  /* 0x00012000ff0075a7 */ /* 0x0008620008001104 */
[----:B------:R-:W-:Y:S02]  /*2250*/  UIADD3 UR8, UPT, UPT, UR26, 0x26600, UR8 ;  /* 0x000266001a087890 */ /* 0x000fe4000fffe008 */
[----:B------:R-:W-:Y:S02]  /*2260*/  UIADD3.X UR19, UPT, UPT, URZ, UR29, URZ, UP0, !UPT ;  /* 0x0000001dff137290 */ /* 0x000fe400087fe4ff */
[----:B------:R-:W-:Y:S01]  /*2270*/  UPRMT UR6, URZ, 0x5410, UR13 ;  /* 0x00005410ff067896 */ /* 0x000fe2000800000d */
[----:B------:R-:W-:Y:S01]  /*2280*/  UMOV UR16, 0x0 ;  /* 0x0000000000107882 */ /* 0x000fe20000000000 */
[----:B------:R-:W-:Y:S01]  /*2290*/  UMOV UR17, 0x10000000 ;  /* 0x1000000000117882 */ /* 0x000fe20000000000 */
[----:B------:R-:W-:Y:S01]  /*22a0*/  UMOV UR10, UR34 ;  /* 0x00000022000a7c82 */ /* 0x000fe20008000000 */
[----:B------:R-:W-:Y:S01]  /*22b0*/  UMOV UR12, UR36 ;  /* 0x00000024000c7c82 */ /* 0x000fe20008000000 */
[----:B------:R-:W-:Y:S01]  /*22c0*/  UMOV UR9, UR33 ;  /* 0x0000002100097c82 */ /* 0x000fe20008000000 */
[----:B------:R2:W-:Y:S01]  /*22d0*/  UTMALDG.3D.MULTICAST.2CTA [UR32], [UR46], UR7, desc[UR16] ;  /* 0x000010202e0073b4 */ /* 0x0005e20008211807 */
[----:B------:R-:W-:Y:S01]  /*22e0*/  UMOV UR4, UR30 ;  /* 0x0000001e00047c82 */ /* 0x000fe20008000000 */
[----:B------:R-:W-:Y:S01]  /*22f0*/  UMOV UR20, UR41 ;  /* 0x0000002900147c82 */ /* 0x000fe20008000000 */
[----:B------:R4:W-:Y:S01]  /*2300*/  UTMALDG.3D.MULTICAST.2CTA [UR8], [UR18], UR6, desc[UR16] ;  /* 0x00001008120073b4 */ /* 0x0009e20008211806 */
[----:B--2---:R-:W-:Y:S01]  /*2310*/  UIADD3 UR34, UPT, UPT, UR34, 0x40, URZ ;  /* 0x0000004022227890 */ /* 0x004fe2000fffe0ff */
[----:B------:R-:W-:Y:S11]  /*2320*/  BRA.U UP2, `(.L_x_32) ;  /* 0xfffffffd02447547 */ /* 0x000ff6000b83ffff */
.L_x_26:
[----:B------:R-:W-:Y:S01]  /*2330*/  ULEA UR5, UR41, UR26, 0x3 ;  /* 0x0000001a29057291 */ /* 0x000fe2000f8e18ff */
[----:B--2-4-:R-:W-:Y:S01]  /*2340*/  SHF.L.U32 R0, R12, 0x1f, RZ ;  /* 0x0000001f0c007819 */ /* 0x014fe200000006ff */
[----:B------:R-:W-:Y:S01]  /*2350*/  @!P1 SYNCS.ARRIVE.TRANS64.A1T0 RZ, [UR26+0x258], RZ ;  /* 0x000258ffffff99a7 */ /* 0x000fe2000810001a */
[----:B------:R-:W-:-:S06]  /*2360*/  UISETP.GT.AND UP0, UPT, UR27, UR25, UPT ;  /* 0x000000191b00728c */ /* 0x000fcc000bf04270 */
[----:B-1-3--:R1:W2:Y:S03]  /*2370*/  SYNCS.PHASECHK.TRANS64.TRYWAIT P0, [UR5+0x120], R0 ;  /* 0x00012000ff0075a7 */ /* 0x00a2a60008001105 */
[----:B------:R-:W-:Y:S05]  /*2380*/  BRA.U !UP0, `(.L_x_33) ;  /* 0x0000000108c87547 */ /* 0x000fea000b800000 */
[----:B------:R-:W-:Y:S01]  /*2390*/  UIADD3 UR6, UPT, UPT, UR44, UR4, URZ ;  /* 0x000000042c067290 */ /* 0x000fe2000fffe0ff */
[----:B------:R-:W-:-:S11]  /*23a0*/  UMOV UR34, UR41 ;  /* 0x0000002900227c82 */ /* 0x000fd60008000000 */
.L_x_39:
[----:B------:R-:W-:Y:S01]  /*23b0*/  ULEA UR17, UR34, UR26, 0x3 ;  /* 0x0000001a22117291 */ /* 0x000fe2000f8e18ff */
[----:B--2---:R-:W-:Y:S01]  /*23c0*/  @P3 MOV R2, 0x3000 ;  /* 0x0000300000023802 */ /* 0x004fe20000000f00 */
[----:B--2-4-:R-:W-:Y:S10]  /*23d0*/  @P0 BRA `(.L_x_34) ;  /* 0x00000000000c0947 */ /* 0x014ff40003800000 */
[----:B------:R-:W-:-:S04]  /*23e0*/  SHF.L.U32 R3, R12, 0x1f, RZ ;  /* 0x0000001f0c037819 */ /* 0x000fc800000006ff */
[----:B------:R-:W2:Y:S02]  /*23f0*/  SYNCS.PHASECHK.TRANS64.TRYWAIT P0, [UR17+0x120], R3 ;  /* 0x00012003ff0075a7 */ /* 0x000ea40008001111 */
[----:B--2---:R-:W-:Y:S05]  /*2400*/  @!P0 BRA `(.L_x_35) ;  /* 0x0000005c00c88947 */ /* 0x004fea0003800000 */
.L_x_34:
[----:B------:R2:W-:Y:S01]  /*2410*/  @P3 SYNCS.ARRIVE.TRANS64 RZ, [UR17], R2 ;  /* 0x00000002ffff39a7 */ /* 0x0005e20008000011 */
[----:B------:R-:W-:-:S04]  /*2420*/  ULOP3.LUT UR5, UR38, 0x2, URZ, 0xfc, !UPT ;  /* 0x0000000226057892 */ /* 0x000fc8000f8efcff */
[----:B------:R-:W-:-:S09]  /*2430*/  UISETP.NE.AND UP0, UPT, UR5, 0x2, UPT ;  /* 0x000000020500788c */ /* 0x000fd2000bf05270 */
[----:B------:R-:W-:Y:S05]  /*2440*/  BRA.U UP0, `(.L_x_36) ;  /* 0x0000000100047547 */ /* 0x000fea000b800000 */
[----:B------:R-:W-:Y:S05]  /*2450*/  BPT.TRAP 0x1 ;  /* 0x000000040000795c */ /* 0x000fea0000300000 */
.L_x_36:
[----:B------:R-:W-:Y:S04]  /*2460*/  BSSY.RECONVERGENT B0, `(.L_x_37) ;  /* 0x0000003000007945 */ /* 0x000fe80003800200 */
[----:B------:R-:W-:Y:S05]  /*2470*/  @!P2 BRA `(.L_x_38) ;  /* 0x000000000004a947 */ /* 0x000fea0003800000 */
[----:B------:R-:W-:Y:S05]  /*2480*/  BPT.TRAP 0x1 ;  /* 0x000000040000795c */ /* 0x000fea0000300000 */
.L_x_38:
[----:B------:R-:W-:Y:S05]  /*2490*/  BSYNC.RECONVERGENT B0 ;  /* 0x0000000000007941 */ /* 0x000fea0003800200 */
.L_x_37:
[----:B------:R-:W-:Y:S02]  /*24a0*/  UIADD3 UR41, UPT, UPT, UR34, 0x1, URZ ;  /* 0x0000000122297890 */ /* 0x000fe4000fffe0ff */
[----:B------:R-:W-:Y:S02]  /*24b0*/  ULEA UR16, UR34, UR21, 0xc ;  /* 0x0000001522107291 */ /* 0x000fe4000f8e60ff */
[----:B------:R-:W-:Y:S02]  /*24c0*/  UISETP.NE.AND UP0, UPT, UR41, 0x24, UPT ;  /* 0x000000242900788c */ /* 0x000fe4000bf05270 */
[----:B------:R-:W-:Y:S02]  /*24d0*/  UIADD3 UR50, UP1, UPT, UR28, 0x80, URZ ;  /* 0x000000801c327890 */ /* 0x000fe4000ff3e0ff */
[----:B------:R-:W-:Y:S02]  /*24e0*/  USEL UR7, URZ, 0x1, UP0 ;  /* 0x00000001ff077887 */ /* 0x000fe40008000000 */
[----:B------:R-:W-:-:S02]  /*24f0*/  USEL UR41, UR41, URZ, UP0 ;  /* 0x000000ff29297287 */ /* 0x000fc40008000000 */
[----:B------:R-:W-:Y:S02]  /*2500*/  ULEA UR8, UR34, UR15, 0xb ;  /* 0x0000000f22087291 */ /* 0x000fe4000f8e58ff */
[----:B------:R-:W-:Y:S01]  /*2510*/  ULEA UR5, UR41, UR26, 0x3 ;  /* 0x0000001a29057291 */ /* 0x000fe2000f8e18ff */
[----:B------:R-:W-:Y:S01]  /*2520*/  LOP3.LUT R12, R12, UR7, RZ, 0x3c, !PT ;  /* 0x000000070c0c7c12 */ /* 0x000fe2000f8e3cff */
[----:B------:R-:W-:Y:S02]  /*2530*/  UIADD3 UR46, UP0, UPT, UR28, 0x180, URZ ;  /* 0x000001801c2e7890 */ /* 0x000fe4000ff1e0ff */
[----:B------:R-:W-:Y:S01]  /*2540*/  USHF.L.U32 UR18, UR4, 0x6, URZ ;  /* 0x0000000604127899 */ /* 0x000fe200080006ff */
[----:B-1----:R-:W-:Y:S01]  /*2550*/  SHF.L.U32 R0, R12, 0x1f, RZ ;  /* 0x0000001f0c007819 */ /* 0x002fe200000006ff */
[----:B------:R-:W-:Y:S02]  /*2560*/  ULOP3.LUT UR17, UR17, 0xfefffff8, URZ, 0xc0, !UPT ;  /* 0xfefffff811117892 */ /* 0x000fe4000f8ec0ff */
[----:B------:R-:W-:Y:S01]  /*2570*/  UIADD3 UR16, UPT, UPT, UR26, 0x2600, UR16 ;  /* 0x000026001a107890 */ /* 0x000fe2000fffe010 */
[----:B------:R3:W4:Y:S01]  /*2580*/  SYNCS.PHASECHK.TRANS64.TRYWAIT P0, [UR5+0x120], R0 ;  /* 0x00012000ff0075a7 */ /* 0x0007220008001105 */
[----:B------:R-:W-:-:S02]  /*2590*/  UIADD3.X UR51, UPT, UPT, URZ, UR29, URZ, UP1, !UPT ;  /* 0x0000001dff337290 */ /* 0x000fc40008ffe4ff */
[----:B------:R-:W-:Y:S02]  /*25a0*/  UPRMT UR7, URZ, 0x5410, UR14 ;  /* 0x00005410ff077896 */ /* 0x000fe4000800000e */
[----:B------:R-:W-:Y:S02]  /*25b0*/  UIADD3 UR8, UPT, UPT, UR26, 0x26600, UR8 ;  /* 0x000266001a087890 */ /* 0x000fe4000fffe008 */
[----:B------:R-:W-:Y:S02]  /*25c0*/  UPRMT UR5, URZ, 0x5410, UR13 ;  /* 0x00005410ff057896 */ /* 0x000fe4000800000d */
[----:B------:R-:W-:Y:S01]  /*25d0*/  UIADD3.X UR47, UPT, UPT, URZ, UR29, URZ, UP0, !UPT ;  /* 0x0000001dff2f7290 */ /* 0x000fe200087fe4ff */
[----:B------:R-:W-:Y:S01]  /*25e0*/  UMOV UR32, 0x0 ;  /* 0x0000000000207882 */ /* 0x000fe20000000000 */
[----:B------:R-:W-:Y:S01]  /*25f0*/  UMOV UR33, 0x10000000 ;  /* 0x1000000000217882 */ /* 0x000fe20000000000 */
[----:B------:R-:W-:Y:S01]  /*2600*/  UMOV UR19, UR35 ;  /* 0x0000002300137c82 */ /* 0x000fe20008000000 */
[----:B------:R-:W-:Y:S01]  /*2610*/  UMOV UR20, UR36 ;  /* 0x0000002400147c82 */ /* 0x000fe20008000000 */
[----:B------:R-:W-:Y:S01]  /*2620*/  UMOV UR12, UR36 ;  /* 0x00000024000c7c82 */ /* 0x000fe20008000000 */
[----:B------:R-:W-:Y:S01]  /*2630*/  UMOV UR9, UR17 ;  /* 0x0000001100097c82 */ /* 0x000fe20008000000 */
[----:B------:R-:W-:Y:S01]  /*2640*/  UMOV UR10, UR18 ;  /* 0x00000012000a7c82 */ /* 0x000fe20008000000 */
[----:B------:R3:W-:Y:S01]  /*2650*/  UTMALDG.3D.MULTICAST.2CTA [UR16], [UR50], UR7, desc[UR32] ;  /* 0x00002010320073b4 */ /* 0x0007e20008211807 */
[----:B------:R-:W-:Y:S01]  /*2660*/  UIADD3 UR4, UPT, UPT, UR4, 0x1, URZ ;  /* 0x0000000104047890 */ /* 0x000fe2000fffe0ff */
[----:B------:R-:W-:-:S03]  /*2670*/  UMOV UR34, UR41 ;  /* 0x0000002900227c82 */ /* 0x000fc60008000000 */
[----:B------:R-:W-:Y:S01]  /*2680*/  UISETP.NE.AND UP0, UPT, UR4, UR6, UPT ;  /* 0x000000060400728c */ /* 0x000fe2000bf05270 */
[----:B------:R3:W-:Y:S08]  /*2690*/  UTMALDG.3D.MULTICAST.2CTA [UR8], [UR46], UR5, desc[UR32] ;  /* 0x000020082e0073b4 */ /* 0x0007f00008211805 */
[----:B---3--:R-:W-:Y:S05]  /*26a0*/  BRA.U UP0, `(.L_x_39) ;  /* 0xfffffffd00407547 */ /* 0x008fea000b83ffff */
.L_x_33:
[C---:B------:R-:W-:Y:S01]  /*26b0*/  LEA R3, R11.reuse, UR26, 0x3 ;  /* 0x0000001a0b037c11 */ /* 0x040fe2000f8e18ff */
[----:B------:R-:W-:Y:S01]  /*26c0*/  NOP ;  /* 0x0000000000007918 */ /* 0x000fe20000000000 */
[----:B-1----:R-:W-:Y:S02]  /*26d0*/  SHF.L.U32 R0, R10, 0x1f, RZ ;  /* 0x0000001f0a007819 */ /* 0x002fe400000006ff */
[----:B------:R-:W-:Y:S02]  /*26e0*/  LEA R4, R11, UR26, 0x4 ;  /* 0x0000001a0b047c11 */ /* 0x000fe4000f8e20ff */
[----:B--2-4-:R-:W1:Y:S02]  /*26f0*/  SYNCS.PHASECHK.TRANS64.TRYWAIT P0, [R3+URZ+0x260], R0 ;  /* 0x00026000030075a7 */ /* 0x014e6400080011ff */
[----:B-1----:R-:W-:Y:S05]  /*2700*/  @!P0 BRA `(.L_x_40) ;  /* 0x0000005c00208947 */ /* 0x002fea0003800000 */
.L_x_149:
[----:B------:R-:W2:Y:S01]  /*2710*/  LDS.128 R4, [R4+0x2f0] ;  /* 0x0002f00004047984 */ /* 0x000ea20000000c00 */
[----:B------:R-:W-:Y:S01]  /*2720*/  UISETP.GE.AND UP0, UPT, UR37, 0x1, UPT ;  /* 0x000000012500788c */ /* 0x000fe2000bf06270 */
[----:B------:R-:W-:Y:S01]  /*2730*/  @!PT LDS RZ, [RZ] ;  /* 0x00000000fffff984 */ /* 0x000fe20000000800 */
[----:B------:R-:W-:Y:S01]  /*2740*/  @!PT LDS RZ, [RZ] ;  /* 0x00000000fffff984 */ /* 0x000fe20000000800 */
[----:B------:R-:W-:Y:S01]  /*2750*/  @!PT LDS RZ, [RZ] ;  /* 0x00000000fffff984 */ /* 0x000fe20000000800 */
[----:B------:R-:W-:Y:S01]  /*2760*/  @!PT LDS RZ, [RZ] ;  /* 0x00000000fffff984 */ /* 0x000fe20000000800 */
[----:B------:R3:W-:Y:S06]  /*2770*/  MEMBAR.ALL.CTA ;  /* 0x0000000000007992 */ /* 0x0007ec0000008000 */
[----:B---3--:R-:W3:Y:S01]  /*2780*/  FENCE.VIEW.ASYNC.S ;  /* 0x00000000000073c6 */ /* 0x008ee20000000000 */
[----:B--2---:R-:W-:-:S13]  /*2790*/  LOP3.LUT P0, RZ, R6, 0x1, RZ, 0xc0, !PT ;  /* 0x0000000106ff7812 */ /* 0x004fda000780c0ff */
[----:B---3--:R-:W-:Y:S01]  /*27a0*/  VOTEU.ANY UP1, P0 ;  /* 0x0000000000ff7886 */ /* 0x008fe20000020100 */
[----:B------:R-:W-:-:S13]  /*27b0*/  PLOP3.LUT P0, PT, PT, PT, UP1, 0x80, 0x8 ;  /* 0x000000000008781c */ /* 0x000fda0003f0f018 */
[----:B-1----:R-:W-:Y:S02]  /*27c0*/  @P0 LOP3.LUT R0, R5, 0xffff, RZ, 0xc0, !PT ;  /* 0x0000ffff05000812 */ /* 0x002fe400078ec0ff */
[----:B------:R-:W-:Y:S02]  /*27d0*/  @P0 MOV R2, R4 ;  /* 0x0000000400020202 */ /* 0x000fe40000000f00 */
[----:B------:R-:W-:Y:S01]  /*27e0*/  @P0 R2UR UR5, R0 ;  /* 0x00000000000502ca */ /* 0x000fe200000e0000 */
[----:B------:R-:W-:Y:S01]  /*27f0*/  VIADD R0, R3, 0x270 ;  /* 0x0000027003007836 */ /* 0x000fe20000000000 */
[----:B------:R-:W-:Y:S02]  /*2800*/  @P0 SHF.R.U32.HI R4, RZ, 0x10, R5 ;  /* 0x00000010ff040819 */ /* 0x000fe40000011605 */
[----:B------:R-:W-:Y:S02]  /*2810*/  @P0 R2UR UR6, R2 ;  /* 0x00000000020602ca */ /* 0x000fe400000e0000 */
[----:B------:R-:W-:-:S02]  /*2820*/  PRMT R0, RZ, 0x654, R0 ;  /* 0x00000654ff007816 */ /* 0x000fc40000000000 */
[----:B------:R-:W-:Y:S02]  /*2830*/  @P0 R2UR UR4, R4 ;  /* 0x00000000040402ca */ /* 0x000fe400000e0000 */
[----:B------:R1:W-:Y:S03]  /*2840*/  SYNCS.ARRIVE.TRANS64.RED.A1T0 RZ, [R0+URZ], RZ ;  /* 0x000000ff00ff79a7 */ /* 0x0003e600081004ff */
[----:B------:R-:W-:-:S04]  /*2850*/  @UP1 UMOV UR39, UR5 ;  /* 0x0000000500271c82 */ /* 0x000fc80008000000 */
[----:B------:R-:W-:-:S04]  /*2860*/  @UP1 UMOV UR40, UR6 ;  /* 0x0000000600281c82 */ /* 0x000fc80008000000 */
[----:B------:R-:W-:Y:S01]  /*2870*/  @UP1 UMOV UR36, UR4 ;  /* 0x0000000400241c82 */ /* 0x000fe20008000000 */
[----:B------:R-:W-:Y:S05]  /*2880*/  BRA.U !UP0, `(.L_x_41) ;  /* 0x0000000108b87547 */ /* 0x000fea000b800000 */
[----:B------:R-:W2:Y:S01]  /*2890*/  LDCU.128 UR4, c[0x0][0xb10] ;  /* 0x00016200ff0477ac */ /* 0x000ea20008000c00 */
[----:B------:R-:W3:Y:S01]  /*28a0*/  LDCU UR10, c[0x0][0xb20] ;  /* 0x00016400ff0a77ac */ /* 0x000ee20008000800 */
[----:B------:R-:W4:Y:S01]  /*28b0*/  LDCU UR11, c[0x0][0xb0c] ;  /* 0x00016180ff0b77ac */ /* 0x000f220008000800 */
[----:B------:R-:W1:Y:S01]  /*28c0*/  LDCU.64 UR8, c[0x0][0xb28] ;  /* 0x00016500ff0877ac */ /* 0x000e620008000a00 */
[----:B------:R-:W-:Y:S02]  /*28d0*/  UISETP.NE.AND UP3, UPT, UR37, 0x1, UPT ;  /* 0x000000012500788c */ /* 0x000fe4000bf65270 */
[----:B--2---:R-:W-:Y:S02]  /*28e0*/  UIMAD.WIDE.U32 UR32, UR22, UR7, URZ ;  /* 0x00000007162072a5 */ /* 0x004fe4000f8e00ff */
[----:B------:R-:W-:Y:S02]  /*28f0*/  UIMAD.WIDE.U32 UR16, UR39, UR7, URZ ;  /* 0x00000007271072a5 */ /* 0x000fe4000f8e00ff */
[----:B------:R-:W-:-:S02]  /*2900*/  UIMAD.WIDE.U32 UR18, UR23, UR4, URZ ;  /* 0x00000004171272a5 */ /* 0x000fc4000f8e00ff */
[----:B------:R-:W-:Y:S01]  /*2910*/  UISETP.NE.AND UP0, UPT, UR6, 0x1, UPT ;  /* 0x000000010600788c */ /* 0x000fe2000bf05270 */
[----:B------:R-:W-:Y:S01]  /*2920*/  UMOV UR7, UR33 ;  /* 0x0000002100077c82 */ /* 0x000fe20008000000 */
[----:B----4-:R-:W-:Y:S02]  /*2930*/  UISETP.NE.AND UP2, UPT, UR11, 0x1, UPT ;  /* 0x000000010b00788c */ /* 0x010fe4000bf45270 */
[----:B---3--:R-:W-:Y:S02]  /*2940*/  USHF.R.U32.HI UR7, URZ, UR10, UR7 ;  /* 0x0000000aff077299 */ /* 0x008fe40008011607 */
[----:B------:R-:W-:Y:S02]  /*2950*/  USHF.R.U32.HI UR12, URZ, UR5, UR19 ;  /* 0x00000005ff0c7299 */ /* 0x000fe40008011613 */
[----:B------:R-:W-:Y:S02]  /*2960*/  USEL UR7, UR22, UR7, !UP0 ;  /* 0x0000000716077287 */ /* 0x000fe4000c000000 */
[----:B------:R-:W-:-:S02]  /*2970*/  USEL UR12, UR23, UR12, !UP2 ;  /* 0x0000000c170c7287 */ /* 0x000fc4000d000000 */
[----:B-1----:R-:W-:Y:S02]  /*2980*/  UIMAD.WIDE.U32 UR32, UR7, UR8, URZ ;  /* 0x00000008072072a5 */ /* 0x002fe4000f8e00ff */
        /* <DEDUP_REMOVED lines=30> */
.L_x_41:
[----:B------:R-:W2:Y:S02]  /*2b70*/  LDCU UR4, c[0x0][0xb30] ;  /* 0x00016600ff0477ac */ /* 0x000ea40008000800 */
[----:B--2---:R-:W-:-:S09]  /*2b80*/  UISETP.NE.AND UP0, UPT, UR4, 0x1, UPT ;  /* 0x000000010400788c */ /* 0x004fd2000bf05270 */
        /* <DEDUP_REMOVED lines=13> */
[----:B------:R-:W-:Y:S02]  /*2c60*/  UIADD3 UR4, UPT, UPT, UR5, -UR8, URZ ;  /* 0x8000000805047290 */ /* 0x000fe4000fffe0ff */
[----:B------:R-:W-:Y:S02]  /*2c70*/  UIADD3 UR5, UPT, UPT, -UR5, UR8, URZ ;  /* 0x0000000805057290 */ /* 0x000fe4000fffe1ff */
[----:B------:R-:W-:Y:S02]  /*2c80*/  UIMAD UR39, UR4, UR6, UR39 ;  /* 0x00000006042772a4 */ /* 0x000fe4000f8e0227 */
[----:B------:R-:W-:-:S12]  /*2c90*/  UIMAD UR40, UR5, UR9, UR40 ;  /* 0x00000009052872a4 */ /* 0x000fd8000f8e0228 */
.L_x_42:
[----:B------:R-:W-:Y:S01]  /*2ca0*/  VIADD R11, R11, 0x1 ;  /* 0x000000010b0b7836 */ /* 0x000fe20000000000 */
[----:B------:R-:W-:Y:S01]  /*2cb0*/  PLOP3.LUT P1, PT, PT, PT, PT, 0x80, 0x8 ;  /* 0x000000000008781c */ /* 0x000fe20003f2f070 */
[----:B------:R-:W-:Y:S02]  /*2cc0*/  UIADD3 UR50, UPT, UPT, UR40, UR49, URZ ;  /* 0x0000003128327290 */ /* 0x000fe4000fffe0ff */
[----:B------:R-:W-:Y:S01]  /*2cd0*/  UIADD3 UR51, UPT, UPT, UR39, UR48, URZ ;  /* 0x0000003027337290 */ /* 0x000fe2000fffe0ff */
[----:B------:R-:W-:-:S04]  /*2ce0*/  ISETP.NE.AND P0, PT, R11, 0x2, PT ;  /* 0x000000020b00780c */ /* 0x000fc80003f05270 */
[----:B-1----:R-:W-:Y:S02]  /*2cf0*/  SEL R0, RZ, 0x1, P0 ;  /* 0x00000001ff007807 */ /* 0x002fe40000000000 */
[----:B------:R-:W-:Y:S02]  /*2d00*/  SEL R11, R11, RZ, P0 ;  /* 0x000000ff0b0b7207 */ /* 0x000fe40000000000 */
[----:B------:R-:W-:Y:S01]  /*2d10*/  LOP3.LUT R10, R10, R0, RZ, 0x3c, !PT ;  /* 0x000000000a0a7212 */ /* 0x000fe200078e3cff */
[----:B------:R-:W-:Y:S06]  /*2d20*/  BRA.U UP1, `(.L_x_43) ;  /* 0xfffffff101447547 */ /* 0x000fec000b83ffff */
[----:B------:R-:W-:Y:S01]  /*2d30*/  UIADD3 UR26, UPT, UPT, UR26, 0x120, URZ ;  /* 0x000001201a1a7890 */ /* 0x000fe2000fffe0ff */
[----:B------:R-:W-:-:S03]  /*2d40*/  SHF.L.U32 R2, R12, 0x1f, RZ ;  /* 0x0000001f0c027819 */ /* 0x000fc600000006ff */
[----:B------:R-:W-:-:S09]  /*2d50*/  ULEA UR4, UR41, UR26, 0x3 ;  /* 0x0000001a29047291 */ /* 0x000fd2000f8e18ff */
[----:B------:R-:W1:Y:S02]  /*2d60*/  SYNCS.PHASECHK.TRANS64.TRYWAIT P0, [UR4], R2 ;  /* 0x00000002ff0075a7 */ /* 0x000e640008001104 */
[----:B-1----:R-:W-:Y:S05]  /*2d70*/  @!P0 BRA `(.L_x_44) ;  /* 0x0000005400988947 */ /* 0x002fea0003800000 */
.L_x_151:
[----:B------:R-:W-:-:S04]  /*2d80*/  UIADD3 UR5, UPT, UPT, UR41, 0x1, URZ ;  /* 0x0000000129057890 */ /* 0x000fc8000fffe0ff */
[----:B------:R-:W-:-:S04]  /*2d90*/  UISETP.NE.AND UP0, UPT, UR5, 0x24, UPT ;  /* 0x000000240500788c */ /* 0x000fc8000bf05270 */
[----:B------:R-:W-:Y:S02]  /*2da0*/  USEL UR6, URZ, 0x1, UP0 ;  /* 0x00000001ff067887 */ /* 0x000fe40008000000 */
[----:B------:R-:W-:-:S04]  /*2db0*/  USEL UR5, UR5, URZ, UP0 ;  /* 0x000000ff05057287 */ /* 0x000fc80008000000 */
[----:B------:R-:W-:Y:S01]  /*2dc0*/  ULEA UR4, UR5, UR26, 0x3 ;  /* 0x0000001a05047291 */ /* 0x000fe2000f8e18ff */
[----:B-1----:R-:W-:-:S04]  /*2dd0*/  LOP3.LUT R2, R12, UR6, RZ, 0x3c, !PT ;  /* 0x000000060c027c12 */ /* 0x002fc8000f8e3cff */
[----:B------:R-:W-:-:S04]  /*2de0*/  SHF.L.U32 R3, R2, 0x1f, RZ ;  /* 0x0000001f02037819 */ /* 0x000fc800000006ff */
[----:B------:R-:W1:Y:S02]  /*2df0*/  SYNCS.PHASECHK.TRANS64.TRYWAIT P0, [UR4], R3 ;  /* 0x00000003ff0075a7 */ /* 0x000e640008001104 */
[----:B-1----:R-:W-:Y:S05]  /*2e00*/  @!P0 BRA `(.L_x_45) ;  /* 0x00000054008c8947 */ /* 0x002fea0003800000 */
.L_x_153:
[----:B------:R-:W-:-:S04]  /*2e10*/  UIADD3 UR5, UPT, UPT, UR5, 0x1, URZ ;  /* 0x0000000105057890 */ /* 0x000fc8000fffe0ff */
[----:B------:R-:W-:-:S04]  /*2e20*/  UISETP.NE.AND UP0, UPT, UR5, 0x24, UPT ;  /* 0x000000240500788c */ /* 0x000fc8000bf05270 */
[----:B------:R-:W-:Y:S02]  /*2e30*/  USEL UR6, URZ, 0x1, UP0 ;  /* 0x00000001ff067887 */ /* 0x000fe40008000000 */
[----:B------:R-:W-:-:S04]  /*2e40*/  USEL UR5, UR5, URZ, UP0 ;  /* 0x000000ff05057287 */ /* 0x000fc80008000000 */
[----:B------:R-:W-:Y:S01]  /*2e50*/  ULEA UR4, UR5, UR26, 0x3 ;  /* 0x0000001a05047291 */ /* 0x000fe2000f8e18ff */
[----:B------:R-:W-:-:S04]  /*2e60*/  LOP3.LUT R2, R2, UR6, RZ, 0x3c, !PT ;  /* 0x0000000602027c12 */ /* 0x000fc8000f8e3cff */
[----:B-1----:R-:W-:-:S04]  /*2e70*/  SHF.L.U32 R3, R2, 0x1f, RZ ;  /* 0x0000001f02037819 */ /* 0x002fc800000006ff */
[----:B------:R-:W1:Y:S02]  /*2e80*/  SYNCS.PHASECHK.TRANS64.TRYWAIT P0, [UR4], R3 ;  /* 0x00000003ff0075a7 */ /* 0x000e640008001104 */
[----:B-1----:R-:W-:Y:S05]  /*2e90*/  @!P0 BRA `(.L_x_46) ;  /* 0x0000005400808947 */ /* 0x002fea0003800000 */
.L_x_155:
        /* <DEDUP_REMOVED lines=9> */
.L_x_157:
        /* <DEDUP_REMOVED lines=9> */
.L_x_159:
        /* <DEDUP_REMOVED lines=9> */
.L_x_161:
        /* <DEDUP_REMOVED lines=9> */
.L_x_163:
        /* <DEDUP_REMOVED lines=9> */
.L_x_165:
        /* <DEDUP_REMOVED lines=9> */
.L_x_167:
        /* <DEDUP_REMOVED lines=9> */
.L_x_169:
        /* <DEDUP_REMOVED lines=9> */
.L_x_171:
        /* <DEDUP_REMOVED lines=9> */
.L_x_173:
        /* <DEDUP_REMOVED lines=9> */
.L_x_175:
        /* <DEDUP_REMOVED lines=9> */
.L_x_177:
        /* <DEDUP_REMOVED lines=9> */
.L_x_179:
        /* <DEDUP_REMOVED lines=9> */
.L_x_181:
        /* <DEDUP_REMOVED lines=9> */
.L_x_183:
        /* <DEDUP_REMOVED lines=9> */
.L_x_185:
        /* <DEDUP_REMOVED lines=9> */
.L_x_187:
        /* <DEDUP_REMOVED lines=9> */
.L_x_189:
        /* <DEDUP_REMOVED lines=9> */
.L_x_191:
        /* <DEDUP_REMOVED lines=9> */
.L_x_193:
        /* <DEDUP_REMOVED lines=9> */
.L_x_195:
        /* <DEDUP_REMOVED lines=9> */
.L_x_197:
        /* <DEDUP_REMOVED lines=9> */
.L_x_199:
        /* <DEDUP_REMOVED lines=9> */
.L_x_201:
        /* <DEDUP_REMOVED lines=9> */
.L_x_203:
        /* <DEDUP_REMOVED lines=9> */
.L_x_205:
        /* <DEDUP_REMOVED lines=9> */
.L_x_207:
        /* <DEDUP_REMOVED lines=9> */
.L_x_209:
        /* <DEDUP_REMOVED lines=9> */
.L_x_211:
        /* <DEDUP_REMOVED lines=9> */
.L_x_213:
        /* <DEDUP_REMOVED lines=9> */
.L_x_215:
        /* <DEDUP_REMOVED lines=9> */
.L_x_217:
        /* <DEDUP_REMOVED lines=9> */
.L_x_219:
[----:B------:R-:W-:-:S04]  /*40a0*/  UIADD3 UR5, UPT, UPT, UR5, 0x1, URZ ;  /* 0x0000000105057890 */ /* 0x000fc8000fffe0ff */
[----:B------:R-:W-:-:S04]  /*40b0*/  UISETP.NE.AND UP0, UPT, UR5, 0x24, UPT ;  /* 0x000000240500788c */ /* 0x000fc8000bf05270 */
[----:B------:R-:W-:Y:S02]  /*40c0*/  USEL UR4, URZ, 0x1, UP0 ;  /* 0x00000001ff047887 */ /* 0x000fe40008000000 */
[----:B------:R-:W-:-:S04]  /*40d0*/  USEL UR5, UR5, URZ, UP0 ;  /* 0x000000ff05057287 */ /* 0x000fc80008000000 */
[----:B------:R-:W-:Y:S01]  /*40e0*/  ULEA UR5, UR5, UR26, 0x3 ;  /* 0x0000001a05057291 */ /* 0x000fe2000f8e18ff */
[----:B------:R-:W-:-:S04]  /*40f0*/  LOP3.LUT R2, R2, UR4, RZ, 0x3c, !PT ;  /* 0x0000000402027c12 */ /* 0x000fc8000f8e3cff */
[----:B------:R-:W-:Y:S01]  /*4100*/  SHF.L.U32 R2, R2, 0x1f, RZ ;  /* 0x0000001f02027819 */ /* 0x000fe200000006ff */
[----:B-1----:R-:W-:-:S07]  /*4110*/  IMAD.U32 R0, RZ, RZ, UR5 ;  /* 0x00000005ff007e24 */ /* 0x002fce000f8e00ff */
.L_x_79:
[----:B-1----:R1:W2:Y:S02]  /*4120*/  SYNCS.PHASECHK.TRANS64.TRYWAIT P0, [R0+URZ], R2 ;  /* 0x00000002000075a7 */ /* 0x0022a400080011ff */
[----:B--2---:R-:W-:Y:S05]  /*4130*/  @!P0 NANOSLEEP.SYNCS 0x989680 ;  /* 0x009896800000895d */ /* 0x004fea0003900000 */
[----:B------:R-:W2:Y:S02]  /*4140*/  @!P0 SYNCS.PHASECHK.TRANS64 P0, [R0+URZ], R2 ;  /* 0x00000002000085a7 */ /* 0x000ea400080010ff */
[----:B--2---:R-:W-:Y:S05]  /*4150*/  @P0 EXIT ;  /* 0x000000000000094d */ /* 0x004fea0003800000 */
[----:B------:R-:W-:Y:S05]  /*4160*/  BRA `(.L_x_79) ;  /* 0xfffffffc00ec7947 */ /* 0x000fea000383ffff */
.L_x_23:
[----:B------:R-:W-:-:S04]  /*4170*/  UISETP.NE.AND UP0, UPT, UR54, URZ, UPT ;  /* 0x000000ff3600728c */ /* 0x000fc8000bf05270 */
[----:B------:R-:W-:-:S09]  /*4180*/  UISETP.NE.OR UP0, UPT, UR11, 0x1, UP0 ;  /* 0x000000010b00788c */ /* 0x000fd20008705670 */
[----:B------:R-:W-:Y:S05]  /*4190*/  BRA.U UP0, `(.L_x_80) ;  /* 0x0000000500487547 */ /* 0x000fea000b800000 */
[----:B------:R-:W-:Y:S01]  /*41a0*/  ISETP.GE.U32.AND P2, PT, R0, 0x8, PT ;  /* 0x000000080000780c */ /* 0x000fe20003f46070 */
[----:B------:R-:W-:Y:S01]  /*41b0*/  IMAD.MOV.U32 R12, RZ, RZ, 0x1 ;  /* 0x00000001ff0c7424 */ /* 0x000fe200078e00ff */
[----:B------:R-:W-:Y:S02]  /*41c0*/  CS2R R10, SRZ ;  /* 0x00000000000a7805 */ /* 0x000fe4000001ff00 */
[----:B------:R-:W-:Y:S01]  /*41d0*/  CS2R R8, SRZ ;  /* 0x0000000000087805 */ /* 0x000fe2000001ff00 */
[----:B------:R-:W-:Y:S01]  /*41e0*/  UMOV UR4, 0x400 ;  /* 0x0000040000047882 */ /* 0x000fe20000000000 */
[----:B------:R-:W-:Y:S01]  /*41f0*/  UMOV UR6, URZ ;  /* 0x000000ff00067c82 */ /* 0x000fe20008000000 */
[----:B------:R-:W-:-:S12]  /*4200*/  ULEA UR54, UR54, UR4, 0x18 ;  /* 0x0000000436367291 */ /* 0x000fd8000f8ec0ff */
.L_x_84:
[----:B------:R-:W-:Y:S02]  /*4210*/  LEA R2, R8, UR54, 0x3 ;  /* 0x0000003608027c11 */ /* 0x000fe4000f8e18ff */
[----:B------:R-:W-:-:S03]  /*4220*/  SHF.L.U32 R4, R9, 0x1f, RZ ;  /* 0x0000001f09047819 */ /* 0x000fc600000006ff */
[----:B------:R-:W-:Y:S01]  /*4230*/  VIADD R5, R2, 0x2d0 ;  /* 0x000002d002057836 */ /* 0x000fe20000000000 */
[----:B------:R-:W2:Y:S02]  /*4240*/  SYNCS.PHASECHK.TRANS64.TRYWAIT P0, [R2+URZ+0x2c0], R4 ;  /* 0x0002c004020075a7 */ /* 0x000ea400080011ff */
[----:B--2---:R-:W-:Y:S05]  /*4250*/  @!P0 BRA `(.L_x_81) ;  /* 0x0000004c00a88947 */ /* 0x004fea0003800000 */
.L_x_220:
[----:B------:R-:W-:Y:S01]  /*4260*/  ULEA UR5, UR6, UR54, 0x3 ;  /* 0x0000003606057291 */ /* 0x000fe2000f8e18ff */
[----:B--2---:R-:W-:Y:S01]  /*4270*/  PRMT R2, RZ, 0x654, R5 ;  /* 0x00000654ff027816 */ /* 0x004fe20000000005 */
[----:B------:R-:W-:Y:S01]  /*4280*/  @!P2 IMAD.MOV.U32 R4, RZ, RZ, 0x10 ;  /* 0x00000010ff04a424 */ /* 0x000fe200078e00ff */
[----:B------:R-:W-:Y:S01]  /*4290*/  SHF.L.U32 R5, R12, 0x1f, RZ ;  /* 0x0000001f0c057819 */ /* 0x000fe200000006ff */
[----:B------:R-:W-:Y:S01]  /*42a0*/  UIADD3 UR4, UPT, UPT, UR5, 0x260, URZ ;  /* 0x0000026005047890 */ /* 0x000fe2000fffe0ff */
[----:B------:R2:W-:Y:S05]  /*42b0*/  SYNCS.ARRIVE.TRANS64.RED.A1T0 RZ, [R2+URZ], RZ ;  /* 0x000000ff02ff79a7 */ /* 0x0005ea00081004ff */
[----:B------:R-:W-:Y:S01]  /*42c0*/  IMAD.U32 R6, RZ, RZ, UR4 ;  /* 0x00000004ff067e24 */ /* 0x000fe2000f8e00ff */
[----:B------:R-:W3:Y:S04]  /*42d0*/  SYNCS.PHASECHK.TRANS64.TRYWAIT P0, [UR5+0x270], R5 ;  /* 0x00027005ff0075a7 */ /* 0x000ee80008001105 */
[----:B------:R-:W-:Y:S01]  /*42e0*/  PRMT R6, R0, 0x654, R6 ;  /* 0x0000065400067816 */ /* 0x000fe20000000006 */
[----:B--23--:R-:W-:Y:S06]  /*42f0*/  @!P0 BRA `(.L_x_82) ;  /* 0x0000004c00948947 */ /* 0x00cfec0003800000 */
.L_x_222:
[----:B------:R-:W-:Y:S01]  /*4300*/  ULEA UR4, UR6, UR54, 0x4 ;  /* 0x0000003606047291 */ /* 0x000fe2000f8e20ff */
[----:B------:R-:W-:Y:S01]  /*4310*/  SEL R3, R6, R3, !P2 ;  /* 0x0000000306037207 */ /* 0x000fe20005000000 */
[----:B------:R-:W-:Y:S01]  /*4320*/  UIADD3 UR5, UPT, UPT, UR5, 0x260, URZ ;  /* 0x0000026005057890 */ /* 0x000fe2000fffe0ff */
[----:B--2---:R-:W-:Y:S01]  /*4330*/  LEA R2, R11, UR54, 0x3 ;  /* 0x000000360b027c11 */ /* 0x004fe2000f8e18ff */
[----:B------:R-:W-:Y:S01]  /*4340*/  UIADD3 UR4, UPT, UPT, UR4, 0x2f0, URZ ;  /* 0x000002f004047890 */ /* 0x000fe2000fffe0ff */
[----:B------:R2:W-:Y:S01]  /*4350*/  @!P2 SYNCS.ARRIVE.TRANS64.RED RZ, [R3+URZ], R4 ;  /* 0x0000000403ffa9a7 */ /* 0x0005e200080004ff */
[----:B------:R-:W-:Y:S01]  /*4360*/  UIADD3 UR6, UPT, UPT, UR6, 0x1, URZ ;  /* 0x0000000106067890 */ /* 0x000fe2000fffe0ff */
[----:B------:R-:W-:-:S03]  /*4370*/  VIADD R8, R8, 0x1 ;  /* 0x0000000108087836 */ /* 0x000fc60000000000 */
[----:B------:R-:W-:Y:S02]  /*4380*/  UISETP.NE.AND UP0, UPT, UR6, 0x2, UPT ;  /* 0x000000020600788c */ /* 0x000fe4000bf05270 */
[----:B------:R-:W-:Y:S01]  /*4390*/  ISETP.NE.AND P0, PT, R8, 0x2, PT ;  /* 0x000000020800780c */ /* 0x000fe20003f05270 */
[----:B------:R-:W-:Y:S06]  /*43a0*/  UGETNEXTWORKID.BROADCAST [UR4], [UR5] ;  /* 0x00000000040073ca */ /* 0x000fec0008000100 */
[----:B------:R-:W-:Y:S02]  /*43b0*/  USEL UR4, URZ, 0x1, UP0 ;  /* 0x00000001ff047887 */ /* 0x000fe40008000000 */
[----:B------:R-:W-:-:S04]  /*43c0*/  USEL UR6, UR6, URZ, UP0 ;  /* 0x000000ff06067287 */ /* 0x000fc80008000000 */
[----:B------:R-:W-:Y:S02]  /*43d0*/  LOP3.LUT R12, R12, UR4, RZ, 0x3c, !PT ;  /* 0x000000040c0c7c12 */ /* 0x000fe4000f8e3cff */
[----:B--2---:R-:W-:-:S04]  /*43e0*/  SHF.L.U32 R4, R10, 0x1f, RZ ;  /* 0x0000001f0a047819 */ /* 0x004fc800000006ff */
[----:B------:R-:W2:Y:S02]  /*43f0*/  SYNCS.PHASECHK.TRANS64.TRYWAIT P1, [R2+URZ+0x260], R4 ;  /* 0x00026004020075a7 */ /* 0x000ea400080211ff */
[----:B--2---:R-:W-:Y:S05]  /*4400*/  @!P1 BRA `(.L_x_83) ;  /* 0x0000004c00689947 */ /* 0x004fea0003800000 */
.L_x_223:
[C---:B--2---:R-:W-:Y:S01]  /*4410*/  LEA R4, R11.reuse, UR54, 0x4 ;  /* 0x000000360b047c11 */ /* 0x044fe2000f8e20ff */
[----:B------:R-:W-:Y:S01]  /*4420*/  VIADD R2, R2, 0x270 ;  /* 0x0000027002027836 */ /* 0x000fe20000000000 */
[----:B------:R-:W-:Y:S01]  /*4430*/  SEL R8, R8, RZ, P0 ;  /* 0x000000ff08087207 */ /* 0x000fe20000000000 */
[----:B------:R-:W-:-:S03]  /*4440*/  VIADD R11, R11, 0x1 ;  /* 0x000000010b0b7836 */ /* 0x000fc60000000000 */
[----:B------:R-:W2:Y:S01]  /*4450*/  LDS.128 R4, [R4+0x2f0] ;  /* 0x0002f00004047984 */ /* 0x000ea20000000c00 */
[----:B------:R-:W-:Y:S02]  /*4460*/  PRMT R2, RZ, 0x654, R2 ;  /* 0x00000654ff027816 */ /* 0x000fe40000000002 */
[C---:B------:R-:W-:Y:S01]  /*4470*/  ISETP.NE.AND P1, PT, R11.reuse, 0x2, PT ;  /* 0x000000020b00780c */ /* 0x040fe20003f25270 */
[----:B------:R-:W-:Y:S01]  /*4480*/  @!PT LDS RZ, [RZ] ;  /* 0x00000000fffff984 */ /* 0x000fe20000000800 */
[----:B------:R-:W-:Y:S01]  /*4490*/  @!PT LDS RZ, [RZ] ;  /* 0x00000000fffff984 */ /* 0x000fe20000000800 */
[----:B------:R-:W-:Y:S01]  /*44a0*/  @!PT LDS RZ, [RZ] ;  /* 0x00000000fffff984 */ /* 0x000fe20000000800 */
[----:B------:R-:W-:Y:S01]  /*44b0*/  @!PT LDS RZ, [RZ] ;  /* 0x00000000fffff984 */ /* 0x000fe20000000800 */
[----:B------:R3:W-:Y:S06]  /*44c0*/  MEMBAR.ALL.CTA ;  /* 0x0000000000007992 */ /* 0x0007ec0000008000 */
[----:B---3--:R-:W3:Y:S01]  /*44d0*/  FENCE.VIEW.ASYNC.S ;  /* 0x00000000000073c6 */ /* 0x008ee20000000000 */
[----:B------:R-:W-:Y:S01]  /*44e0*/  SEL R11, R11, RZ, P1 ;  /* 0x000000ff0b0b7207 */ /* 0x000fe20000800000 */
[----:B---3--:R3:W-:Y:S01]  /*44f0*/  SYNCS.ARRIVE.TRANS64.RED.A1T0 RZ, [R2+URZ], RZ ;  /* 0x000000ff02ff79a7 */ /* 0x0087e200081004ff */
[----:B--2---:R-:W-:-:S02]  /*4500*/  LOP3.LUT P3, RZ, R6, 0x1, RZ, 0xc0, !PT ;  /* 0x0000000106ff7812 */ /* 0x004fc4000786c0ff */
[----:B------:R-:W-:-:S04]  /*4510*/  SEL R4, RZ, 0x1, P1 ;  /* 0x00000001ff047807 */ /* 0x000fc80000800000 */
[----:B------:R-:W-:Y:S02]  /*4520*/  LOP3.LUT R10, R10, R4, RZ, 0x3c, !PT ;  /* 0x000000040a0a7212 */ /* 0x000fe400078e3cff */
[----:B---3--:R-:W-:-:S04]  /*4530*/  SEL R2, RZ, 0x1, P0 ;  /* 0x00000001ff027807 */ /* 0x008fc80000000000 */
[----:B------:R-:W-:Y:S01]  /*4540*/  LOP3.LUT R9, R9, R2, RZ, 0x3c, !PT ;  /* 0x0000000209097212 */ /* 0x000fe200078e3cff */
[----:B------:R-:W-:Y:S06]  /*4550*/  @P3 BRA `(.L_x_84) ;  /* 0xfffffffc002c3947 */ /* 0x000fec000383ffff */
[----:B------:R-:W-:Y:S01]  /*4560*/  ULEA UR5, UR6, UR54, 0x3 ;  /* 0x0000003606057291 */ /* 0x000fe2000f8e18ff */
[----:B------:R-:W-:-:S08]  /*4570*/  SHF.L.U32 R2, R12, 0x1f, RZ ;  /* 0x0000001f0c027819 */ /* 0x000fd000000006ff */
[----:B------:R-:W2:Y:S02]  /*4580*/  SYNCS.PHASECHK.TRANS64 P0, [UR5+0x270], R2 ;  /* 0x00027002ff0075a7 */ /* 0x000ea40008001005 */
[----:B--2---:R-:W-:Y:S05]  /*4590*/  @P0 BRA `(.L_x_85) ;  /* 0x0000000000080947 */ /* 0x004fea0003800000 */
[----:B------:R-:W2:Y:S02]  /*45a0*/  SYNCS.PHASECHK.TRANS64.TRYWAIT P0, [UR5+0x270], R2 ;  /* 0x00027002ff0075a7 */ /* 0x000ea40008001105 */
[----:B--2---:R-:W-:Y:S05]  /*45b0*/  @!P0 BRA `(.L_x_86) ;  /* 0x0000004c00108947 */ /* 0x004fea0003800000 */
.L_x_85:
[----:B------:R-:W-:-:S04]  /*45c0*/  UIADD3 UR4, UPT, UPT, UR6, 0x1, URZ ;  /* 0x0000000106047890 */ /* 0x000fc8000fffe0ff */
[----:B------:R-:W-:-:S04]  /*45d0*/  UISETP.NE.AND UP0, UPT, UR4, 0x2, UPT ;  /* 0x000000020400788c */ /* 0x000fc8000bf05270 */
[----:B------:R-:W-:Y:S02]  /*45e0*/  USEL UR7, URZ, 0x1, UP0 ;  /* 0x00000001ff077887 */ /* 0x000fe40008000000 */
[----:B------:R-:W-:-:S04]  /*45f0*/  USEL UR4, UR4, URZ, UP0 ;  /* 0x000000ff04047287 */ /* 0x000fc80008000000 */
[----:B------:R-:W-:Y:S01]  /*4600*/  ULEA UR4, UR4, UR54, 0x3 ;  /* 0x0000003604047291 */ /* 0x000fe2000f8e18ff */
[----:B--2---:R-:W-:-:S04]  /*4610*/  LOP3.LUT R2, R12, UR7, RZ, 0x3c, !PT ;  /* 0x000000070c027c12 */ /* 0x004fc8000f8e3cff */
[----:B------:R-:W-:-:S04]  /*4620*/  SHF.L.U32 R0, R2, 0x1f, RZ ;  /* 0x0000001f02007819 */ /* 0x000fc800000006ff */
[----:B------:R-:W2:Y:S02]  /*4630*/  SYNCS.PHASECHK.TRANS64 P0, [UR4+0x270], R0 ;  /* 0x00027000ff0075a7 */ /* 0x000ea40008001004 */
[----:B-12---:R-:W-:Y:S05]  /*4640*/  @P0 EXIT ;  /* 0x000000000000094d */ /* 0x006fea0003800000 */
[----:B------:R-:W-:Y:S02]  /*4650*/  SHF.L.U32 R2, R2, 0x1f, RZ ;  /* 0x0000001f02027819 */ /* 0x000fe400000006ff */
[----:B------:R-:W-:-:S07]  /*4660*/  MOV R0, UR4 ;  /* 0x0000000400007c02 */ /* 0x000fce0008000f00 */
.L_x_87:
[----:B-1----:R1:W2:Y:S02]  /*4670*/  SYNCS.PHASECHK.TRANS64.TRYWAIT P0, [R0+URZ+0x270], R2 ;  /* 0x00027002000075a7 */ /* 0x0022a400080011ff */
[----:B--2---:R-:W-:Y:S05]  /*4680*/  @!P0 NANOSLEEP.SYNCS 0x989680 ;  /* 0x009896800000895d */ /* 0x004fea0003900000 */
[----:B------:R-:W2:Y:S02]  /*4690*/  @!P0 SYNCS.PHASECHK.TRANS64 P0, [R0+URZ+0x270], R2 ;  /* 0x00027002000085a7 */ /* 0x000ea400080010ff */
[----:B--2---:R-:W-:Y:S05]  /*46a0*/  @P0 EXIT ;  /* 0x000000000000094d */ /* 0x004fea0003800000 */
[----:B------:R-:W-:Y:S05]  /*46b0*/  BRA `(.L_x_87) ;  /* 0xfffffffc00ec7947 */ /* 0x000fea000383ffff */
.L_x_80:
[----:B------:R-:W-:Y:S05]  /*46c0*/  BRA.U UP6, `(.L_x_88) ;  /* 0x0000001106a07547 */ /* 0x000fea000b800000 */
[----:B------:R-:W-:Y:S01]  /*46d0*/  UMOV UR4, 0x40 ;  /* 0x0000004000047882 */ /* 0x000fe20000000000 */
[----:B------:R-:W-:Y:S01]  /*46e0*/  NOP ;  /* 0x0000000000007918 */ /* 0x000fe20000000000 */
[----:B------:R-:W-:Y:S01]  /*46f0*/  ULEA UR4, UR54, UR4, 0x18 ;  /* 0x0000000436047291 */ /* 0x000fe2000f8ec0ff */
[----:B------:R-:W-:Y:S02]  /*4700*/  UMOV UR5, 0x400 ;  /* 0x0000040000057882 */ /* 0x000fe40000000000 */
[----:B------:R-:W-:-:S06]  /*4710*/  ULEA UR54, UR54, UR5, 0x18 ;  /* 0x0000000536367291 */ /* 0x000fcc000f8ec0ff */
[----:B------:R-:W2:Y:S02]  /*4720*/  LDS.U8 R0, [UR4+0x1c] ;  /* 0x00001c04ff007984 */ /* 0x000ea40008000000 */
[----:B--2---:R-:W-:-:S13]  /*4730*/  ISETP.NE.AND P0, PT, R0, RZ, PT ;  /* 0x000000ff0000720c */ /* 0x004fda0003f05270 */
[----:B------:R-:W-:Y:S05]  /*4740*/  @P0 BRA `(.L_x_89) ;  /* 0x0000000400080947 */ /* 0x000fea0003800000 */
[----:B------:R-:W-:Y:S02]  /*4750*/  UISETP.NE.U32.AND UP1, UPT, UR17, 0x1, UPT ;  /* 0x000000011100788c */ /* 0x000fe4000bf25070 */
[----:B------:R-:W-:-:S07]  /*4760*/  UIADD3 UR6, UPT, UPT, UR4, 0x8, URZ ;  /* 0x0000000804067890 */ /* 0x000fce000fffe0ff */
[----:B------:R-:W-:Y:S05]  /*4770*/  BRA.U !UP1, `(.L_x_90) ;  /* 0x00000001099c7547 */ /* 0x000fea000b800000 */
[----:B------:R-:W-:Y:S01]  /*4780*/  ELECT P0, URZ, PT ;  /* 0x0000000000ff782f */ /* 0x000fe20003800000 */
[----:B------:R-:W-:-:S12]  /*4790*/  BSSY B0, `(.L_x_90) ;  /* 0x0000025000007945 */ /* 0x000fd80003800000 */
[----:B------:R-:W-:Y:S05]  /*47a0*/  @!P0 BRA `(.L_x_91) ;  /* 0x00000000008c8947 */ /* 0x000fea0003800000 */
[----:B------:R-:W-:-:S05]  /*47b0*/  UMOV UR5, 0x10 ;  /* 0x0000001000057882 */ /* 0x000fca0000000000 */
[----:B------:R-:W-:Y:S04]  /*47c0*/  DEPBAR.LE SB2, 0x36 ;  /* 0x0000ad800000791a */ /* 0x000fe80000000000 */
[----:B------:R-:W2:Y:S02]  /*47d0*/  UTCATOMSWS.2CTA.FIND_AND_SET.ALIGN UP0, UR5, UR5 ;  /* 0x00000005000575e3 */ /* 0x000ea40008200800 */
[----:B--2---:R-:W-:Y:S01]  /*47e0*/  MOV R10, UR5 ;  /* 0x00000005000a7c02 */ /* 0x004fe20008000f00 */
[----:B------:R-:W-:Y:S06]  /*47f0*/  BRA.U UP0, `(.L_x_92) ;  /* 0x0000000100187547 */ /* 0x000fec000b800000 */
.L_x_93:
[----:B------:R-:W-:Y:S05]  /*4800*/  NANOSLEEP 0x64 ;  /* 0x000000640000795d */ /* 0x000fea0003800000 */
[----:B------:R-:W-:-:S05]  /*4810*/  UMOV UR5, 0x10 ;  /* 0x0000001000057882 */ /* 0x000fca0000000000 */
[----:B------:R-:W-:Y:S04]  /*4820*/  DEPBAR.LE SB2, 0x36 ;  /* 0x0000ad800000791a */ /* 0x000fe80000000000 */
[----:B------:R-:W2:Y:S02]  /*4830*/  UTCATOMSWS.2CTA.FIND_AND_SET.ALIGN UP0, UR5, UR5 ;  /* 0x00000005000575e3 */ /* 0x000ea40008200800 */
[----:B--2---:R-:W-:Y:S01]  /*4840*/  MOV R10, UR5 ;  /* 0x00000005000a7c02 */ /* 0x004fe20008000f00 */
[----:B------:R-:W-:Y:S05]  /*4850*/  BRA.U !UP0, `(.L_x_93) ;  /* 0xfffffffd08e87547 */ /* 0x000fea000b83ffff */
.L_x_92:
[----:B------:R-:W2:Y:S01]  /*4860*/  LDS R6, [UR4+0x10] ;  /* 0x00001004ff067984 */ /* 0x000ea20008000800 */
[----:B------:R-:W-:Y:S01]  /*4870*/  IMAD.U32 R0, RZ, RZ, UR54 ;  /* 0x00000036ff007e24 */ /* 0x000fe2000f8e00ff */
[----:B------:R-:W-:-:S03]  /*4880*/  MOV R4, UR16 ;  /* 0x0000001000047c02 */ /* 0x000fc60008000f00 */
[----:B------:R-:W-:Y:S01]  /*4890*/  VIADD R0, R0, 0x310 ;  /* 0x0000031000007836 */ /* 0x000fe20000000000 */
[----:B--2---:R-:W-:-:S04]  /*48a0*/  SHF.L.U32 R6, R6, 0x1f, RZ ;  /* 0x0000001f06067819 */ /* 0x004fc800000006ff */
[----:B------:R-:W2:Y:S02]  /*48b0*/  SYNCS.PHASECHK.TRANS64.TRYWAIT P0, [UR4+0x8], R6 ;  /* 0x00000806ff0075a7 */ /* 0x000ea40008001104 */
[----:B--2---:R-:W-:Y:S05]  /*48c0*/  @P0 BRA `(.L_x_94) ;  /* 0x0000000000080947 */ /* 0x004fea0003800000 */
[----:B------:R-:W2:Y:S02]  /*48d0*/  SYNCS.PHASECHK.TRANS64.TRYWAIT P0, [UR4+0x8], R6 ;  /* 0x00000806ff0075a7 */ /* 0x000ea40008001104 */
[----:B--2---:R-:W-:Y:S05]  /*48e0*/  @!P0 BRA `(.L_x_95) ;  /* 0x00000048005c8947 */ /* 0x004fea0003800000 */
.L_x_94:
[----:B------:R-:W-:Y:S01]  /*48f0*/  PRMT R4, R4, 0x654, R0 ;  /* 0x0000065404047816 */ /* 0x000fe20000000000 */
[----:B------:R-:W-:Y:S01]  /*4900*/  HFMA2 R0, -RZ, RZ, 0, 5.9604644775390625e-08 ;  /* 0x00000001ff007431 */ /* 0x000fe200000001ff */
[----:B------:R-:W-:Y:S01]  /*4910*/  UPRMT UR5, UR16, 0x654, UR6 ;  /* 0x0000065410057896 */ /* 0x000fe20008000006 */
[----:B------:R-:W-:Y:S02]  /*4920*/  IMAD.MOV.U32 R8, RZ, RZ, 0xffff ;  /* 0x0000ffffff087424 */ /* 0x000fe400078e00ff */
[----:B--2---:R-:W-:Y:S02]  /*4930*/  IMAD.MOV.U32 R6, RZ, RZ, 0x4 ;  /* 0x00000004ff067424 */ /* 0x004fe400078e00ff */
[----:B------:R-:W-:Y:S01]  /*4940*/  IMAD.SHL.U32 R9, R10, 0x20, RZ ;  /* 0x000000200a097824 */ /* 0x000fe200078e00ff */
[----:B------:R-:W-:Y:S02]  /*4950*/  MOV R5, UR5 ;  /* 0x0000000500057c02 */ /* 0x000fe40008000f00 */
[-C--:B------:R-:W-:Y:S01]  /*4960*/  SHF.L.U32 R8, R8, R10.reuse, RZ ;  /* 0x0000000a08087219 */ /* 0x080fe200000006ff */
[----:B------:R2:W-:Y:S01]  /*4970*/  SYNCS.ARRIVE.TRANS64.RED RZ, [UR5], R6 ;  /* 0x00000006ffff79a7 */ /* 0x0005e20008000405 */
[----:B------:R-:W-:Y:S01]  /*4980*/  SHF.L.U32 R7, R0, R10, RZ ;  /* 0x0000000a00077219 */ /* 0x000fe200000006ff */
[----:B------:R2:W-:Y:S04]  /*4990*/  STS [UR54+0x310], R9 ;  /* 0x00031009ff007988 */ /* 0x0005e80008000836 */
[----:B------:R2:W-:Y:S04]  /*49a0*/  STAS [R4.64], R10 ;  /* 0x0000000a04007dbd */ /* 0x0005e8000c0008ff */
[----:B------:R2:W-:Y:S04]  /*49b0*/  ATOMS.OR RZ, [UR4+0x14], R8 ;  /* 0x00001408ffff798c */ /* 0x0005e8000b000004 */
[----:B------:R2:W-:Y:S04]  /*49c0*/  ATOMS.OR RZ, [UR4+0x18], R7 ;  /* 0x00001807ffff798c */ /* 0x0005e8000b000004 */
[----:B------:R2:W-:Y:S02]  /*49d0*/  ATOMS.XOR RZ, [UR4+0x10], R0 ;  /* 0x00001000ffff798c */ /* 0x0005e4000b800004 */
.L_x_91:
[----:B-1----:R-:W-:Y:S05]  /*49e0*/  BSYNC B0 ;  /* 0x0000000000007941 */ /* 0x002fea0003800000 */
.L_x_90:
[----:B------:R-:W-:Y:S05]  /*49f0*/  BRA.U UP1, `(.L_x_96) ;  /* 0x00000001016c7547 */ /* 0x000fea000b800000 */
[----:B------:R-:W-:-:S03]  /*4a00*/  UMOV UR5, 0xffffffff ;  /* 0xffffffff00057882 */ /* 0x000fc60000000000 */
[----:B------:R-:W-:Y:S05]  /*4a10*/  BRA.DIV UR5, `(.L_x_97) ;  /* 0x0000004a05287947 */ /* 0x000fea000b800000 */
[----:B------:R-:W-:-:S13]  /*4a20*/  ELECT P0, URZ, PT ;  /* 0x0000000000ff782f */ /* 0x000fda0003800000 */
.L_x_227:
[----:B------:R-:W-:Y:S05]  /*4a30*/  @!P0 BRA `(.L_x_96) ;  /* 0x00000000005c8947 */ /* 0x000fea0003800000 */
[----:B--2---:R-:W2:Y:S02]  /*4a40*/  LDS R4, [UR4+0x10] ;  /* 0x00001004ff047984 */ /* 0x004ea40008000800 */
[----:B--2---:R-:W-:-:S04]  /*4a50*/  SHF.L.U32 R4, R4, 0x1f, RZ ;  /* 0x0000001f04047819 */ /* 0x004fc800000006ff */
[----:B------:R-:W2:Y:S02]  /*4a60*/  SYNCS.PHASECHK.TRANS64.TRYWAIT P0, [UR4+0x8], R4 ;  /* 0x00000804ff0075a7 */ /* 0x000ea40008001104 */
[----:B--2---:R-:W-:Y:S05]  /*4a70*/  @P0 BRA `(.L_x_98) ;  /* 0x0000000000080947 */ /* 0x004fea0003800000 */
[----:B------:R-:W2:Y:S02]  /*4a80*/  SYNCS.PHASECHK.TRANS64.TRYWAIT P0, [UR4+0x8], R4 ;  /* 0x00000804ff0075a7 */ /* 0x000ea40008001104 */
[----:B--2---:R-:W-:Y:S05]  /*4a90*/  @!P0 BRA `(.L_x_99) ;  /* 0x00000048002c8947 */ /* 0x004fea0003800000 */
.L_x_98:
[----:B------:R-:W3:Y:S01]  /*4aa0*/  LDS R6, [UR54+0x310] ;  /* 0x00031036ff067984 */ /* 0x000ee20008000800 */
[----:B--2---:R-:W-:Y:S02]  /*4ab0*/  HFMA2 R0, -RZ, RZ, 0, 5.9604644775390625e-08 ;  /* 0x00000001ff007431 */ /* 0x004fe400000001ff */
[----:B------:R-:W-:Y:S01]  /*4ac0*/  IMAD.MOV.U32 R4, RZ, RZ, 0xffff ;  /* 0x0000ffffff047424 */ /* 0x000fe200078e00ff */
[----:B------:R-:W-:Y:S01]  /*4ad0*/  UPRMT UR5, UR16, 0x654, UR6 ;  /* 0x0000065410057896 */ /* 0x000fe20008000006 */
[----:B---3--:R-:W-:-:S03]  /*4ae0*/  IMAD.SHL.U32 R5, R6, 0x20, RZ ;  /* 0x0000002006057824 */ /* 0x008fc600078e00ff */
[-C--:B------:R-:W-:Y:S02]  /*4af0*/  SHF.L.U32 R4, R4, R6.reuse, RZ ;  /* 0x0000000604047219 */ /* 0x080fe400000006ff */
[----:B------:R-:W-:Y:S01]  /*4b00*/  SHF.L.U32 R6, R0, R6, RZ ;  /* 0x0000000600067219 */ /* 0x000fe200000006ff */
[----:B------:R3:W-:Y:S04]  /*4b10*/  STS [UR54+0x310], R5 ;  /* 0x00031005ff007988 */ /* 0x0007e80008000836 */
[----:B------:R3:W-:Y:S04]  /*4b20*/  ATOMS.OR RZ, [UR4+0x14], R4 ;  /* 0x00001404ffff798c */ /* 0x0007e8000b000004 */
[----:B------:R3:W-:Y:S01]  /*4b30*/  ATOMS.OR RZ, [UR4+0x18], R6 ;  /* 0x00001806ffff798c */ /* 0x0007e2000b000004 */
[----:B------:R-:W-:Y:S03]  /*4b40*/  SYNCS.ARRIVE.TRANS64.RED.A1T0 RZ, [UR5], RZ ;  /* 0x000000ffffff79a7 */ /* 0x000fe60008100405 */
[----:B------:R3:W-:Y:S01]  /*4b50*/  ATOMS.XOR RZ, [UR4+0x10], R0 ;  /* 0x00001000ffff798c */ /* 0x0007e2000b800004 */
[----:B------:R-:W-:Y:S05]  /*4b60*/  BRA `(.L_x_96) ;  /* 0x0000000000107947 */ /* 0x000fea0003800000 */
.L_x_89:
[----:B------:R-:W-:Y:S02]  /*4b70*/  MOV R0, 0xffffffff ;  /* 0xffffffff00007802 */ /* 0x000fe40000000f00 */
[----:B------:R-:W-:-:S03]  /*4b80*/  MOV R4, 0x4bb0 ;  /* 0x00004bb000047802 */ /* 0x000fc60000000f00 */
[----:B------:R2:W-:Y:S04]  /*4b90*/  STS [UR54+0x310], R0 ;  /* 0x00031000ff007988 */ /* 0x0005e80008000836 */
[----:B-12--5:R-:W-:Y:S05]  /*4ba0*/  CALL.REL.NOINC `($__internal_1_$__cuda_sm10x_tcgen05_guardrail_trap_phase_invalid_during_alloc) ;  /* 0x0000004c00347944 */ /* 0x026fea0003c00000 */
.L_x_96:
[----:B------:R-:W-:Y:S05]  /*4bb0*/  WARPSYNC.ALL ;  /* 0x0000000000007948 */ /* 0x000fea0003800000 */
[----:B------:R-:W4:Y:S01]  /*4bc0*/  S2UR UR6, SR_CgaCtaId ;  /* 0x00000000000679c3 */ /* 0x000f220000008800 */
[----:B------:R-:W-:Y:S01]  /*4bd0*/  UMOV UR4, 0x400 ;  /* 0x0000040000047882 */ /* 0x000fe20000000000 */
[----:B------:R-:W-:-:S06]  /*4be0*/  NOP ;  /* 0x0000000000007918 */ /* 0x000fcc0000000000 */
[----:B------:R-:W-:Y:S06]  /*4bf0*/  BAR.ARV 0x6, 0xa0 ;  /* 0x0182800000007b1d */ /* 0x000fec0000002000 */
[----:B------:R-:W-:Y:S01]  /*4c00*/  LOP3.LUT R3, R3, 0xffff, RZ, 0xc0, !PT ;  /* 0x0000ffff03037812 */ /* 0x000fe200078ec0ff */
[----:B--2---:R-:W-:Y:S01]  /*4c10*/  IMAD.MOV.U32 R10, RZ, RZ, 0x1 ;  /* 0x00000001ff0a7424 */ /* 0x004fe200078e00ff */
[----:B------:R-:W-:Y:S02]  /*4c20*/  LOP3.LUT R2, R2, 0xffff, RZ, 0xc0, !PT ;  /* 0x0000ffff02027812 */ /* 0x000fe400078ec0ff */
[----:B------:R-:W-:-:S02]  /*4c30*/  CS2R R8, SRZ ;  /* 0x0000000000087805 */ /* 0x000fc4000001ff00 */
[----:B------:R-:W-:Y:S01]  /*4c40*/  R2UR UR11, R3 ;  /* 0x00000000030b72ca */ /* 0x000fe200000e0000 */
[----:B------:R-:W-:Y:S01]  /*4c50*/  UMOV UR22, URZ ;  /* 0x000000ff00167c82 */ /* 0x000fe20008000000 */
[----:B------:R-:W-:Y:S01]  /*4c60*/  R2UR UR10, R2 ;  /* 0x00000000020a72ca */ /* 0x000fe200000e0000 */
[----:B------:R-:W-:Y:S01]  /*4c70*/  IMAD.MOV.U32 R2, RZ, RZ, RZ ;  /* 0x000000ffff027224 */ /* 0x000fe200078e00ff */
[----:B------:R-:W-:Y:S01]  /*4c80*/  UMOV UR21, URZ ;  /* 0x000000ff00157c82 */ /* 0x000fe20008000000 */
[----:B------:R-:W-:Y:S01]  /*4c90*/  UMOV UR20, URZ ;  /* 0x000000ff00147c82 */ /* 0x000fe20008000000 */
[----:B----4-:R-:W-:Y:S01]  /*4ca0*/  ULEA UR6, UR6, UR4, 0x18 ;  /* 0x0000000406067291 */ /* 0x010fe2000f8ec0ff */
[----:B------:R-:W2:Y:S03]  /*4cb0*/  LDCU UR4, c[0x0][0x38c] ;  /* 0x00007180ff0477ac */ /* 0x000ea60008000800 */
[----:B------:R-:W-:-:S02]  /*4cc0*/  UIADD3 UR12, UPT, UPT, UR6, 0x2600, URZ ;  /* 0x00002600060c7890 */ /* 0x000fc4000fffe0ff */
[----:B------:R-:W-:-:S03]  /*4cd0*/  UIADD3 UR13, UPT, UPT, UR6, 0x26600, URZ ;  /* 0x00026600060d7890 */ /* 0x000fc6000fffe0ff */
[----:B---3--:R-:W3:Y:S01]  /*4ce0*/  LDS R0, [UR6+0x310] ;  /* 0x00031006ff007984 */ /* 0x008ee20008000800 */
[----:B------:R-:W-:Y:S02]  /*4cf0*/  USHF.R.U32.HI UR12, URZ, 0x4, UR12 ;  /* 0x00000004ff0c7899 */ /* 0x000fe4000801160c */
[----:B------:R-:W-:Y:S02]  /*4d00*/  USHF.R.U32.HI UR13, URZ, 0x4, UR13 ;  /* 0x00000004ff0d7899 */ /* 0x000fe4000801160d */
[----:B------:R-:W-:Y:S02]  /*4d10*/  ULOP3.LUT UR12, UR12, 0x3fff, URZ, 0xc0, !UPT ;  /* 0x00003fff0c0c7892 */ /* 0x000fe4000f8ec0ff */
[----:B------:R-:W-:Y:S02]  /*4d20*/  ULOP3.LUT UR13, UR13, 0x3fff, URZ, 0xc0, !UPT ;  /* 0x00003fff0d0d7892 */ /* 0x000fe4000f8ec0ff */
[----:B------:R-:W-:Y:S02]  /*4d30*/  ULOP3.LUT UR12, UR12, 0x10000, URZ, 0xfc, !UPT ;  /* 0x000100000c0c7892 */ /* 0x000fe4000f8efcff */
[----:B--2---:R-:W-:-:S02]  /*4d40*/  UIADD3 UR4, UPT, UPT, UR4, 0x3f, URZ ;  /* 0x0000003f04047890 */ /* 0x004fc4000fffe0ff */
[----:B------:R-:W-:Y:S02]  /*4d50*/  ULOP3.LUT UR13, UR13, 0x10000, URZ, 0xfc, !UPT ;  /* 0x000100000d0d7892 */ /* 0x000fe4000f8efcff */
[----:B------:R-:W-:Y:S02]  /*4d60*/  USHF.R.S32.HI UR5, URZ, 0x1f, UR4 ;  /* 0x0000001fff057899 */ /* 0x000fe40008011404 */
[----:B------:R-:W-:Y:S02]  /*4d70*/  UISETP.NE.AND UP3, UPT, UR17, URZ, UPT ;  /* 0x000000ff1100728c */ /* 0x000fe4000bf65270 */
[----:B------:R-:W-:Y:S01]  /*4d80*/  ULEA.HI UR5, UR5, UR4, URZ, 0x6 ;  /* 0x0000000405057291 */ /* 0x000fe2000f8f30ff */
[----:B------:R-:W-:Y:S01]  /*4d90*/  UMOV UR28, 0x0 ;  /* 0x00000000001c7882 */ /* 0x000fe20000000000 */
[----:B------:R-:W-:Y:S02]  /*4da0*/  UMOV UR29, 0x81004a0 ;  /* 0x081004a0001d7882 */ /* 0x000fe40000000000 */
[----:B------:R-:W-:Y:S01]  /*4db0*/  USHF.R.S32.HI UR5, URZ, 0x6, UR5 ;  /* 0x00000006ff057899 */ /* 0x000fe20008011405 */
[----:B------:R-:W-:Y:S01]  /*4dc0*/  UMOV UR26, 0x0 ;  /* 0x00000000001a7882 */ /* 0x000fe20000000000 */
[----:B------:R-:W-:-:S02]  /*4dd0*/  UMOV UR27, 0x81004a0 ;  /* 0x081004a0001b7882 */ /* 0x000fc40000000000 */
[----:B------:R-:W-:-:S04]  /*4de0*/  UISETP.LT.AND UP0, UPT, UR5, 0x1, UPT ;  /* 0x000000010500788c */ /* 0x000fc8000bf01270 */
[----:B------:R-:W-:Y:S01]  /*4df0*/  USEL UR23, UR5, 0x1, !UP0 ;  /* 0x0000000105177887 */ /* 0x000fe2000c000000 */
[----:B---3--:R-:W-:-:S15]  /*4e00*/  R2UR UR24, R0 ;  /* 0x00000000001872ca */ /* 0x008fde00000e0000 */
.L_x_107:
[C---:B------:R-:W-:Y:S02]  /*4e10*/  LEA R0, R2.reuse, UR6, 0x3 ;  /* 0x0000000602007c11 */ /* 0x040fe4000f8e18ff */
[----:B------:R-:W-:Y:S02]  /*4e20*/  SHF.L.U32 R3, R9, 0x1f, RZ ;  /* 0x0000001f09037819 */ /* 0x000fe400000006ff */
[----:B------:R-:W-:Y:S02]  /*4e30*/  LEA R4, R2, UR6, 0x4 ;  /* 0x0000000602047c11 */ /* 0x000fe4000f8e20ff */
[----:B------:R-:W2:Y:S02]  /*4e40*/  SYNCS.PHASECHK.TRANS64.TRYWAIT P0, [R0+URZ+0x260], R3 ;  /* 0x00026003000075a7 */ /* 0x000ea400080011ff */
[----:B--2---:R-:W-:Y:S05]  /*4e50*/  @!P0 BRA `(.L_x_100) ;  /* 0x0000004400548947 */ /* 0x004fea0003800000 */
.L_x_228:
[----:B------:R-:W3:Y:S01]  /*4e60*/  LDS.128 R4, [R4+0x2f0] ;  /* 0x0002f00004047984 */ /* 0x000ee20000000c00 */
[----:B--2---:R-:W-:Y:S01]  /*4e70*/  VIADD R0, R0, 0x270 ;  /* 0x0000027000007836 */ /* 0x004fe20000000000 */
[----:B------:R-:W-:Y:S01]  /*4e80*/  IADD3 R2, PT, PT, R2, 0x1, RZ ;  /* 0x0000000102027810 */ /* 0x000fe20007ffe0ff */
[----:B------:R-:W-:Y:S01]  /*4e90*/  @!PT LDS RZ, [RZ] ;  /* 0x00000000fffff984 */ /* 0x000fe20000000800 */
[----:B------:R-:W-:Y:S01]  /*4ea0*/  @!PT LDS RZ, [RZ] ;  /* 0x00000000fffff984 */ /* 0x000fe20000000800 */
[----:B------:R-:W-:Y:S01]  /*4eb0*/  @!PT LDS RZ, [RZ] ;  /* 0x00000000fffff984 */ /* 0x000fe20000000800 */
[----:B------:R-:W-:Y:S01]  /*4ec0*/  @!PT LDS RZ, [RZ] ;  /* 0x00000000fffff984 */ /* 0x000fe20000000800 */
[----:B------:R2:W-:Y:S06]  /*4ed0*/  MEMBAR.ALL.CTA ;  /* 0x0000000000007992 */ /* 0x0005ec0000008000 */
[----:B--2---:R-:W2:Y:S01]  /*4ee0*/  FENCE.VIEW.ASYNC.S ;  /* 0x00000000000073c6 */ /* 0x004ea20000000000 */
[----:B------:R-:W-:-:S04]  /*4ef0*/  PRMT R0, RZ, 0x654, R0 ;  /* 0x00000654ff007816 */ /* 0x000fc80000000000 */
[----:B--2---:R2:W-:Y:S01]  /*4f00*/  SYNCS.ARRIVE.TRANS64.RED.A1T0 RZ, [R0+URZ], RZ ;  /* 0x000000ff00ff79a7 */ /* 0x0045e200081004ff */
[----:B------:R-:W-:Y:S05]  /*4f10*/  BRA.U UP3, `(.L_x_101) ;  /* 0x0000000103e07547 */ /* 0x000fea000b800000 */
[----:B------:R-:W4:Y:S01]  /*4f20*/  LDCU UR4, c[0x0][0x38c] ;  /* 0x00007180ff0477ac */ /* 0x000f220008000800 */
[----:B------:R-:W-:Y:S02]  /*4f30*/  PLOP3.LUT P1, PT, PT, PT, PT, 0x80, 0x8 ;  /* 0x000000000008781c */ /* 0x000fe40003f2f070 */
[----:B------:R-:W-:Y:S01]  /*4f40*/  SHF.L.U32 R3, R10, 0x1f, RZ ;  /* 0x0000001f0a037819 */ /* 0x000fe200000006ff */
[----:B------:R-:W-:Y:S02]  /*4f50*/  ULEA UR8, UR22, UR6, 0x3 ;  /* 0x0000000616087291 */ /* 0x000fe4000f8e18ff */
[----:B------:R-:W-:Y:S02]  /*4f60*/  ULEA UR9, UR22, UR24, 0x5 ;  /* 0x0000001816097291 */ /* 0x000fe4000f8e28ff */
[----:B----4-:R-:W-:-:S06]  /*4f70*/  UISETP.GE.AND UP0, UPT, UR4, 0x1, UPT ;  /* 0x000000010400788c */ /* 0x010fcc000bf06270 */
[----:B------:R-:W-:-:S05]  /*4f80*/  PLOP3.LUT P0, PT, PT, PT, UP0, 0x80, 0x8 ;  /* 0x000000000008781c */ /* 0x000fca0003f0f008 */
[----:B------:R-:W-:-:S08]  /*4f90*/  @UP0 ULEA UR4, UR21, UR6, 0x3 ;  /* 0x0000000615040291 */ /* 0x000fd0000f8e18ff */
[----:B--2---:R-:W-:-:S04]  /*4fa0*/  @P0 SHF.L.U32 R0, R8, 0x1f, RZ ;  /* 0x0000001f08000819 */ /* 0x004fc800000006ff */
[----:B------:R2:W4:Y:S01]  /*4fb0*/  @P0 SYNCS.PHASECHK.TRANS64.TRYWAIT P1, [UR4], R0 ;  /* 0x00000000ff0005a7 */ /* 0x0005220008021104 */
[----:B------:R-:W1:Y:S02]  /*4fc0*/  SYNCS.PHASECHK.TRANS64.TRYWAIT P0, [UR8+0x2a0], R3 ;  /* 0x0002a003ff0075a7 */ /* 0x000e640008001108 */
[----:B-12-4-:R-:W-:Y:S05]  /*4fd0*/  @!P0 BRA `(.L_x_102) ;  /* 0x0000004400088947 */ /* 0x016fea0003800000 */
.L_x_230:
[----:B------:R-:W-:Y:S01]  /*4fe0*/  UMOV UR19, UR20 ;  /* 0x0000001400137c82 */ /* 0x000fe20008000000 */
[----:B------:R-:W-:Y:S05]  /*4ff0*/  BRA.U !UP0, `(.L_x_103) ;  /* 0x0000000108987547 */ /* 0x000fea000b800000 */
[----:B------:R-:W-:Y:S02]  /*5000*/  UIADD3 UR19, UPT, UPT, UR23, UR20, URZ ;  /* 0x0000001417137290 */ /* 0x000fe4000fffe0ff */
[----:B------:R-:W-:Y:S01]  /*5010*/  UPLOP3.LUT UP2, UPT, UPT, UPT, UPT, 0x40, 0x4 ;  /* 0x000000000004789c */ /* 0x000fe20003f4e870 */
[----:B------:R-:W-:Y:S01]  /*5020*/  UMOV UR18, UR5 ;  /* 0x0000000500127c82 */ /* 0x000fe20008000000 */
[----:B------:R-:W-:-:S09]  /*5030*/  UMOV UR15, UR21 ;  /* 0x00000015000f7c82 */ /* 0x000fd20008000000 */
.L_x_106:
[----:B--2---:R-:W-:Y:S01]  /*5040*/  ULEA UR7, UR15, UR6, 0x3 ;  /* 0x000000060f077291 */ /* 0x004fe2000f8e18ff */
[----:B----4-:R-:W-:Y:S11]  /*5050*/  @P1 BRA `(.L_x_104) ;  /* 0x00000000000c1947 */ /* 0x010ff60003800000 */
[----:B-1----:R-:W-:Y:S04]  /*5060*/  SHF.L.U32 R3, R8, 0x1f, RZ ;  /* 0x0000001f08037819 */ /* 0x002fe800000006ff */
[----:B------:R-:W1:Y:S02]  /*5070*/  SYNCS.PHASECHK.TRANS64.TRYWAIT P0, [UR7], R3 ;  /* 0x00000003ff0075a7 */ /* 0x000e640008001107 */
[----:B-1----:R-:W-:Y:S05]  /*5080*/  @!P0 BRA `(.L_x_105) ;  /* 0x0000004000f48947 */ /* 0x002fea0003800000 */
.L_x_104:
[----:B------:R-:W-:Y:S01]  /*5090*/  UISETP.NE.AND UP0, UPT, UR18, 0x1, UPT ;  /* 0x000000011200788c */ /* 0x000fe2000bf05270 */
[----:B------:R-:W-:Y:S01]  /*50a0*/  PLOP3.LUT P1, PT, PT, PT, PT, 0x80, 0x8 ;  /* 0x000000000008781c */ /* 0x000fe20003f2f070 */
[----:B------:R-:W-:Y:S02]  /*50b0*/  UIADD3 UR21, UPT, UPT, UR15, 0x1, URZ ;  /* 0x000000010f157890 */ /* 0x000fe4000fffe0ff */
[----:B------:R-:W-:Y:S02]  /*50c0*/  ULEA UR30, UR15, UR13, 0x7 ;  /* 0x0000000d0f1e7291 */ /* 0x000fe4000f8e38ff */
[----:B------:R-:W-:Y:S01]  /*50d0*/  UISETP.NE.AND UP1, UPT, UR21, 0x24, UPT ;  /* 0x000000241500788c */ /* 0x000fe2000bf25270 */
[----:B------:R-:W-:Y:S01]  /*50e0*/  PLOP3.LUT P0, PT, PT, PT, UP0, 0x80, 0x8 ;  /* 0x000000000008781c */ /* 0x000fe20003f0f008 */
[----:B------:R-:W-:Y:S02]  /*50f0*/  ULEA UR32, UR15, UR12, 0x8 ;  /* 0x0000000c0f207291 */ /* 0x000fe4000f8e40ff */
[----:B------:R-:W-:Y:S02]  /*5100*/  USEL UR14, URZ, 0x1, UP1 ;  /* 0x00000001ff0e7887 */ /* 0x000fe40008800000 */
[----:B------:R-:W-:Y:S02]  /*5110*/  USEL UR21, UR21, URZ, UP1 ;  /* 0x000000ff15157287 */ /* 0x000fe40008800000 */
[----:B------:R-:W-:Y:S02]  /*5120*/  UIADD3 UR36, UPT, UPT, UR30, 0x2, URZ ;  /* 0x000000021e247890 */ /* 0x000fe4000fffe0ff */
[----:B------:R-:W-:Y:S01]  /*5130*/  @UP0 ULEA UR4, UR21, UR6, 0x3 ;  /* 0x0000000615040291 */ /* 0x000fe2000f8e18ff */
[----:B------:R-:W-:Y:S01]  /*5140*/  LOP3.LUT R8, R8, UR14, RZ, 0x3c, !PT ;  /* 0x0000000e08087c12 */ /* 0x000fe2000f8e3cff */
[----:B------:R-:W-:Y:S02]  /*5150*/  UIADD3 UR34, UPT, UPT, UR32, 0x2, URZ ;  /* 0x0000000220227890 */ /* 0x000fe4000fffe0ff */
[----:B------:R-:W-:Y:S01]  /*5160*/  UIADD3 UR7, UPT, UPT, UR7, 0x120, URZ ;  /* 0x0000012007077890 */ /* 0x000fe2000fffe0ff */
[----:B-1----:R-:W-:Y:S01]  /*5170*/  @P0 SHF.L.U32 R0, R8, 0x1f, RZ ;  /* 0x0000001f08000819 */ /* 0x002fe200000006ff */
[----:B------:R-:W-:Y:S01]  /*5180*/  UMOV UR31, 0x80004020 ;  /* 0x80004020001f7882 */ /* 0x000fe20000000000 */
[----:B------:R-:W-:Y:S01]  /*5190*/  UMOV UR33, 0x80004020 ;  /* 0x8000402000217882 */ /* 0x000fe20000000000 */
[----:B------:R-:W-:Y:S01]  /*51a0*/  UMOV UR37, 0x80004020 ;  /* 0x8000402000257882 */ /* 0x000fe20000000000 */
[----:B------:R2:W4:Y:S01]  /*51b0*/  @P0 SYNCS.PHASECHK.TRANS64.TRYWAIT P1, [UR4], R0 ;  /* 0x00000000ff0005a7 */ /* 0x0005220008021104 */
[----:B------:R-:W-:Y:S01]  /*51c0*/  UIADD3 UR20, UPT, UPT, UR20, 0x1, URZ ;  /* 0x0000000114147890 */ /* 0x000fe2000fffe0ff */
[----:B------:R2:W-:Y:S01]  /*51d0*/  UTCIMMA.2CTA gdesc[UR32], gdesc[UR30], tmem[UR9], tmem[UR28], idesc[UR29], UP2 ;  /* 0x00ff1c1e200075ea */ /* 0x0005e20009200109 */
[----:B------:R-:W-:Y:S02]  /*51e0*/  UIADD3 UR18, UPT, UPT, UR18, -0x1, URZ ;  /* 0xffffffff12127890 */ /* 0x000fe4000fffe0ff */
[----:B------:R-:W-:Y:S02]  /*51f0*/  UISETP.NE.AND UP0, UPT, UR20, UR19, UPT ;  /* 0x000000131400728c */ /* 0x000fe4000bf05270 */
[----:B------:R-:W-:Y:S01]  /*5200*/  UPLOP3.LUT UP2, UPT, UPT, UPT, UPT, 0x80, 0x8 ;  /* 0x000000000008789c */ /* 0x000fe20003f4f070 */
[----:B------:R-:W-:Y:S01]  /*5210*/  UMOV UR35, 0x80004020 ;  /* 0x8000402000237882 */ /* 0x000fe20000000000 */
[----:B------:R-:W-:Y:S01]  /*5220*/  UMOV UR15, UR21 ;  /* 0x00000015000f7c82 */ /* 0x000fe20008000000 */
[----:B------:R2:W-:Y:S01]  /*5230*/  UTCIMMA.2CTA gdesc[UR34], gdesc[UR36], tmem[UR9], tmem[UR26], idesc[UR27], UPT ;  /* 0x00ff1a24220075ea */ /* 0x0005e2000ba00109 */
[----:B------:R2:W-:Y:S03]  /*5240*/  UTCBAR.2CTA.MULTICAST [UR7], URZ, UR11 ;  /* 0x000000ff070073e9 */ /* 0x0005e6000820080b */
[----:B------:R-:W-:Y:S05]  /*5250*/  BRA.U UP0, `(.L_x_106) ;  /* 0xfffffffd00787547 */ /* 0x000fea000b83ffff */
.L_x_103:
[----:B------:R-:W-:Y:S01]  /*5260*/  UIADD3 UR8, UPT, UPT, UR8, 0x280, URZ ;  /* 0x0000028008087890 */ /* 0x000fe2000fffe0ff */
[----:B------:R-:W-:-:S08]  /*5270*/  UMOV UR20, UR19 ;  /* 0x0000001300147c82 */ /* 0x000fd00008000000 */
[----:B------:R1:W-:Y:S01]  /*5280*/  UTCBAR.2CTA.MULTICAST [UR8], URZ, UR10 ;  /* 0x000000ff080073e9 */ /* 0x0003e2000820080a */
[----:B------:R-:W-:Y:S02]  /*5290*/  NOP ;  /* 0x0000000000007918 */ /* 0x000fe40000000000 */
.L_x_101:
[----:B------:R-:W-:Y:S01]  /*52a0*/  UIADD3 UR22, UPT, UPT, UR22, 0x1, URZ ;  /* 0x0000000116167890 */ /* 0x000fe2000fffe0ff */
[----:B---3--:R-:W-:Y:S02]  /*52b0*/  LOP3.LUT P0, RZ, R6, 0x1, RZ, 0xc0, !PT ;  /* 0x0000000106ff7812 */ /* 0x008fe4000780c0ff */
[----:B----4-:R-:W-:Y:S01]  /*52c0*/  ISETP.NE.AND P1, PT, R2, 0x2, PT ;  /* 0x000000020200780c */ /* 0x010fe20003f25270 */
[----:B------:R-:W-:-:S03]  /*52d0*/  UISETP.NE.AND UP0, UPT, UR22, 0x4, UPT ;  /* 0x000000041600788c */ /* 0x000fc6000bf05270 */
[----:B-12---:R-:W-:Y:S01]  /*52e0*/  SEL R0, RZ, 0x1, P1 ;  /* 0x00000001ff007807 */ /* 0x006fe20000800000 */
[----:B------:R-:W-:Y:S01]  /*52f0*/  USEL UR4, URZ, 0x1, UP0 ;  /* 0x00000001ff047887 */ /* 0x000fe20008000000 */
[----:B------:R-:W-:Y:S01]  /*5300*/  SEL R2, R2, RZ, P1 ;  /* 0x000000ff02027207 */ /* 0x000fe20000800000 */
[----:B------:R-:W-:Y:S01]  /*5310*/  USEL UR22, UR22, URZ, UP0 ;  /* 0x000000ff16167287 */ /* 0x000fe20008000000 */
[----:B------:R-:W-:-:S03]  /*5320*/  LOP3.LUT R9, R9, R0, RZ, 0x3c, !PT ;  /* 0x0000000009097212 */ /* 0x000fc600078e3cff */
[----:B------:R-:W-:Y:S01]  /*5330*/  LOP3.LUT R10, R10, UR4, RZ, 0x3c, !PT ;  /* 0x000000040a0a7c12 */ /* 0x000fe2000f8e3cff */
[----:B------:R-:W-:Y:S07]  /*5340*/  @P0 BRA `(.L_x_107) ;  /* 0xfffffff800b00947 */ /* 0x000fee000383ffff */
[----:B------:R-:W1:Y:S01]  /*5350*/  S2UR UR4, SR_CgaCtaId ;  /* 0x00000000000479c3 */ /* 0x000e620000008800 */
[----:B------:R-:W-:Y:S01]  /*5360*/  ELECT P0, URZ, PT ;  /* 0x0000000000ff782f */ /* 0x000fe20003800000 */
[----:B------:R-:W-:Y:S01]  /*5370*/  HFMA2 R0, -RZ, RZ, 0, 5.9604644775390625e-08 ;  /* 0x00000001ff007431 */ /* 0x000fe200000001ff */
[----:B------:R-:W-:-:S05]  /*5380*/  UMOV UR5, 0x40 ;  /* 0x0000004000057882 */ /* 0x000fca0000000000 */
[----:B------:R-:W-:Y:S01]  /*5390*/  UVIRTCOUNT.DEALLOC.SMPOOL 0x80 ;  /* 0x000000800000784c */ /* 0x000fe20000000000 */
[----:B------:R-:W-:Y:S02]  /*53a0*/  UISETP.NE.AND UP1, UPT, UR17, URZ, UPT ;  /* 0x000000ff1100728c */ /* 0x000fe4000bf25270 */
[----:B-1----:R-:W-:-:S09]  /*53b0*/  ULEA UR4, UR4, UR5, 0x18 ;  /* 0x0000000504047291 */ /* 0x002fd2000f8ec0ff */
[----:B------:R1:W-:Y:S01]  /*53c0*/  @P0 STS.U8 [UR4+0x1c], R0 ;  /* 0x00001c00ff000988 */ /* 0x0003e20008000004 */
[----:B------:R-:W-:Y:S05]  /*53d0*/  BRA.U UP1, `(.L_x_108) ;  /* 0x0000000101a07547 */ /* 0x000fea000b800000 */
[----:B------:R-:W-:Y:S01]  /*53e0*/  UIADD3 UR5, UPT, UPT, UR6, 0x2a0, URZ ;  /* 0x000002a006057890 */ /* 0x000fe2000fffe0ff */
[----:B------:R-:W-:-:S03]  /*53f0*/  SHF.L.U32 R2, R10, 0x1f, RZ ;  /* 0x0000001f0a027819 */ /* 0x000fc600000006ff */
[----:B------:R-:W-:-:S09]  /*5400*/  ULEA UR7, UR22, UR5, 0x3 ;  /* 0x0000000516077291 */ /* 0x000fd2000f8e18ff */
[----:B------:R-:W2:Y:S02]  /*5410*/  SYNCS.PHASECHK.TRANS64.TRYWAIT P0, [UR7], R2 ;  /* 0x00000002ff0075a7 */ /* 0x000ea40008001107 */
[----:B--2---:R-:W-:Y:S05]  /*5420*/  @!P0 BRA `(.L_x_109) ;  /* 0x0000004000248947 */ /* 0x004fea0003800000 */
.L_x_233:
        /* <DEDUP_REMOVED lines=9> */
.L_x_235:
        /* <DEDUP_REMOVED lines=9> */
.L_x_237:
[----:B------:R-:W-:-:S04]  /*5550*/  UIADD3 UR8, UPT, UPT, UR8, 0x1, URZ ;  /* 0x0000000108087890 */ /* 0x000fc8000fffe0ff */
[----:B------:R-:W-:-:S04]  /*5560*/  UISETP.NE.AND UP0, UPT, UR8, 0x4, UPT ;  /* 0x000000040800788c */ /* 0x000fc8000bf05270 */
[----:B------:R-:W-:Y:S02]  /*5570*/  USEL UR7, URZ, 0x1, UP0 ;  /* 0x00000001ff077887 */ /* 0x000fe40008000000 */
[----:B------:R-:W-:-:S04]  /*5580*/  USEL UR8, UR8, URZ, UP0 ;  /* 0x000000ff08087287 */ /* 0x000fc80008000000 */
[----:B------:R-:W-:Y:S01]  /*5590*/  ULEA UR8, UR8, UR5, 0x3 ;  /* 0x0000000508087291 */ /* 0x000fe2000f8e18ff */
[----:B------:R-:W-:-:S04]  /*55a0*/  LOP3.LUT R2, R2, UR7, RZ, 0x3c, !PT ;  /* 0x0000000702027c12 */ /* 0x000fc8000f8e3cff */
[----:B------:R-:W-:Y:S01]  /*55b0*/  SHF.L.U32 R2, R2, 0x1f, RZ ;  /* 0x0000001f02027819 */ /* 0x000fe200000006ff */
[----:B-1----:R-:W-:-:S04]  /*55c0*/  IMAD.U32 R0, RZ, RZ, UR8 ;  /* 0x00000008ff007e24 */ /* 0x002fc8000f8e00ff */
[----:B------:R1:W2:Y:S03]  /*55d0*/  SYNCS.PHASECHK.TRANS64.TRYWAIT P0, [R0+URZ], R2 ;  /* 0x00000002000075a7 */ /* 0x0002a600080011ff */
[----:B--2---:R-:W-:Y:S05]  /*55e0*/  @!P0 NANOSLEEP.SYNCS 0x989680 ;  /* 0x009896800000895d */ /* 0x004fea0003900000 */
[----:B------:R-:W2:Y:S02]  /*55f0*/  @!P0 SYNCS.PHASECHK.TRANS64 P0, [R0+URZ], R2 ;  /* 0x00000002000085a7 */ /* 0x000ea400080010ff */
[----:B--2---:R-:W-:Y:S05]  /*5600*/  @P0 BRA `(.L_x_112) ;  /* 0x0000000000200947 */ /* 0x004fea0003800000 */
.L_x_113:
[----:B--2---:R2:W3:Y:S02]  /*5610*/  SYNCS.PHASECHK.TRANS64.TRYWAIT P0, [R0+URZ], R2 ;  /* 0x00000002000075a7 */ /* 0x0044e400080011ff */
[----:B---3--:R-:W-:Y:S05]  /*5620*/  @!P0 NANOSLEEP.SYNCS 0x989680 ;  /* 0x009896800000895d */ /* 0x008fea0003900000 */
[----:B------:R-:W3:Y:S02]  /*5630*/  @!P0 SYNCS.PHASECHK.TRANS64 P0, [R0+URZ], R2 ;  /* 0x00000002000085a7 */ /* 0x000ee400080010ff */
[----:B---3--:R-:W-:Y:S05]  /*5640*/  @!P0 BRA `(.L_x_113) ;  /* 0xfffffffc00f08947 */ /* 0x008fea000383ffff */
[----:B------:R-:W-:Y:S05]  /*5650*/  BRA `(.L_x_112) ;  /* 0x00000000000c7947 */ /* 0x000fea0003800000 */
.L_x_108:
[----:B------:R-:W-:-:S04]  /*5660*/  UIADD3 UR5, UPT, UPT, UR6, 0x2e0, URZ ;  /* 0x000002e006057890 */ /* 0x000fc8000fffe0ff */
[----:B------:R-:W-:-:S09]  /*5670*/  UPRMT UR5, UR16, 0x654, UR5 ;  /* 0x0000065410057896 */ /* 0x000fd20008000005 */
[----:B------:R-:W-:Y:S03]  /*5680*/  SYNCS.ARRIVE.TRANS64.RED.A1T0 RZ, [UR5], RZ ;  /* 0x000000ffffff79a7 */ /* 0x000fe60008100405 */
.L_x_112:
[----:B-12---:R-:W-:Y:S01]  /*5690*/  SHF.L.U32 R2, RZ, 0x1f, RZ ;  /* 0x0000001fff027819 */ /* 0x006fe200000006ff */
[----:B------:R-:W-:Y:S01]  /*56a0*/  UIADD3 UR5, UPT, UPT, UR6, 0x2e0, URZ ;  /* 0x000002e006057890 */ /* 0x000fe2000fffe0ff */
[----:B------:R-:W-:Y:S02]  /*56b0*/  PLOP3.LUT P0, PT, PT, PT, UP1, 0x80, 0x8 ;  /* 0x000000000008781c */ /* 0x000fe40003f0f018 */
[----:B------:R-:W1:Y:S02]  /*56c0*/  SYNCS.PHASECHK.TRANS64.TRYWAIT P1, [UR6+0x2e0], R2 ;  /* 0x0002e002ff0075a7 */ /* 0x000e640008021106 */
[----:B-1----:R-:W-:Y:S09]  /*56d0*/  @!P1 BRA `(.L_x_114) ;  /* 0x0000003c00c09947 */ /* 0x002ff20003800000 */
.L_x_239:
[----:B------:R-:W-:Y:S02]  /*56e0*/  @!UP1 UPRMT UR5, UR16, 0x654, UR5 ;  /* 0x0000065410059896 */ /* 0x000fe40008000005 */
[----:B------:R-:W-:Y:S01]  /*56f0*/  ULOP3.LUT UR6, UR24, 0xffff, URZ, 0xc0, !UPT ;  /* 0x0000ffff18067892 */ /* 0x000fe2000f8ec0ff */
[----:B------:R-:W-:-:S03]  /*5700*/  UMOV UR8, 0xffff ;  /* 0x0000ffff00087882 */ /* 0x000fc60000000000 */
[----:B------:R-:W-:-:S03]  /*5710*/  USHF.R.U32.HI UR6, URZ, 0x5, UR6 ;  /* 0x00000005ff067899 */ /* 0x000fc60008011606 */
[----:B------:R-:W-:Y:S01]  /*5720*/  @!P0 SYNCS.ARRIVE.TRANS64.RED.A1T0 RZ, [UR5], RZ ;  /* 0x000000ffffff89a7 */ /* 0x000fe20008100405 */
[----:B------:R-:W-:Y:S01]  /*5730*/  NOP ;  /* 0x0000000000007918 */ /* 0x000fe20000000000 */
[----:B-1----:R-:W1:Y:S01]  /*5740*/  LDS R0, [UR4+0x14] ;  /* 0x00001404ff007984 */ /* 0x002e620008000800 */
[----:B------:R-:W-:Y:S01]  /*5750*/  USHF.L.U32 UR8, UR8, UR6, URZ ;  /* 0x0000000608087299 */ /* 0x000fe200080006ff */
[----:B------:R-:W-:Y:S02]  /*5760*/  UMOV UR5, 0x1 ;  /* 0x0000000100057882 */ /* 0x000fe40000000000 */
[----:B------:R-:W-:-:S03]  /*5770*/  USHF.L.U32 UR5, UR5, UR6, URZ ;  /* 0x0000000605057299 */ /* 0x000fc600080006ff */
[----:B-1----:R-:W-:-:S04]  /*5780*/  LOP3.LUT R0, R0, UR8, RZ, 0xc0, !PT ;  /* 0x0000000800007c12 */ /* 0x002fc8000f8ec0ff */
[----:B------:R-:W-:-:S13]  /*5790*/  ISETP.NE.AND P0, PT, R0, UR8, PT ;  /* 0x0000000800007c0c */ /* 0x000fda000bf05270 */
[----:B------:R-:W-:Y:S05]  /*57a0*/  @P0 BRA `(.L_x_115) ;  /* 0x0000000000580947 */ /* 0x000fea0003800000 */
[----:B------:R-:W1:Y:S02]  /*57b0*/  LDS R0, [UR4+0x18] ;  /* 0x00001804ff007984 */ /* 0x000e640008000800 */
[----:B-1----:R-:W-:-:S04]  /*57c0*/  LOP3.LUT R0, R0, UR5, RZ, 0xc0, !PT ;  /* 0x0000000500007c12 */ /* 0x002fc8000f8ec0ff */
[----:B------:R-:W-:-:S13]  /*57d0*/  ISETP.NE.AND P0, PT, R0, UR5, PT ;  /* 0x0000000500007c0c */ /* 0x000fda000bf05270 */
[----:B------:R-:W-:Y:S05]  /*57e0*/  @P0 BRA `(.L_x_116) ;  /* 0x00000000003c0947 */ /* 0x000fea0003800000 */
[----:B------:R-:W1:Y:S01]  /*57f0*/  S2R R2, SR_LANEID ;  /* 0x0000000000027919 */ /* 0x000e620000000000 */
[----:B------:R-:W-:Y:S01]  /*5800*/  ULOP3.LUT UR8, URZ, UR8, URZ, 0x33, !UPT ;  /* 0x00000008ff087292 */ /* 0x000fe2000f8e33ff */
[----:B------:R-:W-:Y:S02]  /*5810*/  VOTEU.ANY UR7, UPT, PT ;  /* 0x0000000000077886 */ /* 0x000fe400038e0100 */
[----:B------:R-:W-:-:S03]  /*5820*/  UFLO.U32 UR7, UR7 ;  /* 0x00000007000772bd */ /* 0x000fc600080e0000 */
[----:B------:R-:W-:-:S04]  /*5830*/  IMAD.U32 R0, RZ, RZ, UR8 ;  /* 0x00000008ff007e24 */ /* 0x000fc8000f8e00ff */
[----:B------:R2:W3:Y:S02]  /*5840*/  REDUX UR6, R0 ;  /* 0x00000000000673c4 */ /* 0x0004e40000000000 */
[----:B------:R4:W-:Y:S01]  /*5850*/  UTCATOMSWS.AND URZ, UR8 ;  /* 0x0000000800ff79e3 */ /* 0x0009e20008000000 */
[----:B-1----:R-:W-:Y:S02]  /*5860*/  ISETP.EQ.U32.AND P0, PT, R2, UR7, PT ;  /* 0x0000000702007c0c */ /* 0x002fe4000bf02070 */
[----:B--2---:R-:W-:Y:S02]  /*5870*/  LOP3.LUT R0, RZ, UR5, RZ, 0x33, !PT ;  /* 0x00000005ff007c12 */ /* 0x004fe4000f8e33ff */
[----:B---3--:R-:W-:Y:S02]  /*5880*/  MOV R2, UR6 ;  /* 0x0000000600027c02 */ /* 0x008fe40008000f00 */
[----:B------:R-:W1:Y:S07]  /*5890*/  REDUX UR5, R0 ;  /* 0x00000000000573c4 */ /* 0x000e6e0000000000 */
[----:B------:R4:W-:Y:S01]  /*58a0*/  @P0 ATOMS.AND RZ, [UR4+0x14], R2 ;  /* 0x00001402ffff098c */ /* 0x0009e2000a800004 */
[----:B-1----:R-:W-:-:S05]  /*58b0*/  IMAD.U32 R0, RZ, RZ, UR5 ;  /* 0x00000005ff007e24 */ /* 0x002fca000f8e00ff */
[----:B------:R4:W-:Y:S01]  /*58c0*/  @P0 ATOMS.AND RZ, [UR4+0x18], R0 ;  /* 0x00001800ffff098c */ /* 0x0009e2000a800004 */
[----:B------:R-:W-:Y:S05]  /*58d0*/  BRA `(.L_x_117) ;  /* 0x0000000000147947 */ /* 0x000fea0003800000 */
.L_x_116:
[----:B------:R-:W-:Y:S02]  /*58e0*/  MOV R2, 0x5900 ;  /* 0x0000590000027802 */ /* 0x000fe40000000f00 */
[----:B-----5:R-:W-:Y:S05]  /*58f0*/  CALL.REL.NOINC `($__internal_0_$__cuda_sm10x_tcgen05_guardrail_trap_col_being_dealloced_not_returned_by_alloc) ;  /* 0x0000003c00d47944 */ /* 0x020fea0003c00000 */
[----:B------:R-:W-:Y:S05]  /*5900*/  BRA `(.L_x_117) ;  /* 0x0000000000087947 */ /* 0x000fea0003800000 */
.L_x_115:
[----:B------:R-:W-:Y:S02]  /*5910*/  MOV R2, 0x5930 ;  /* 0x0000593000027802 */ /* 0x000fe40000000f00 */
[----:B-----5:R-:W-:Y:S05]  /*5920*/  CALL.REL.NOINC `($__internal_2_$__cuda_sm10x_tcgen05_guardrail_trap_unallocated_columns_being_dealloced) ;  /* 0x0000003c00e07944 */ /* 0x020fea0003c00000 */
.L_x_117:
[----:B------:R-:W-:Y:S01]  /*5930*/  NOP ;  /* 0x0000000000007918 */ /* 0x000fe20000000000 */
[----:B----4-:R-:W-:Y:S05]  /*5940*/  EXIT ;  /* 0x000000000000794d */ /* 0x010fea0003800000 */
.L_x_88:
[----:B------:R-:W-:-:S09]  /*5950*/  UISETP.NE.OR UP0, UPT, UR11, 0x3, !UP5 ;  /* 0x000000030b00788c */ /* 0x000fd2000ef05670 */
[----:B------:R-:W-:Y:S05]  /*5960*/  BRA.U UP0, `(.L_x_118) ;  /* 0x0000000900e87547 */ /* 0x000fea000b800000 */
[----:B------:R-:W2:Y:S01]  /*5970*/  LDCU UR25, c[0x0][0x370] ;  /* 0x00006e00ff1977ac */ /* 0x000ea20008000800 */
[----:B------:R-:W3:Y:S01]  /*5980*/  LDC.64 R16, c[0x0][0x348] ;  /* 0x0000d200ff107b82 */ /* 0x000ee20000000a00 */
[----:B------:R-:W-:Y:S02]  /*5990*/  HFMA2 R13, -RZ, RZ, 0, 0 ;  /* 0x00000000ff0d7431 */ /* 0x000fe400000001ff */
[----:B------:R-:W-:Y:S01]  /*59a0*/  IMAD.MOV.U32 R15, RZ, RZ, 0x1 ;  /* 0x00000001ff0f7424 */ /* 0x000fe200078e00ff */
[----:B------:R-:W2:Y:S01]  /*59b0*/  LDCU.128 UR20, c[0x0][0xb10] ;  /* 0x00016200ff1477ac */ /* 0x000ea20008000c00 */
[----:B------:R-:W-:Y:S01]  /*59c0*/  IMAD.MOV.U32 R14, RZ, RZ, RZ ;  /* 0x000000ffff0e7224 */ /* 0x000fe200078e00ff */
[----:B------:R-:W-:Y:S01]  /*59d0*/  MOV R12, 0x1000 ;  /* 0x00001000000c7802 */ /* 0x000fe20000000f00 */
[----:B------:R-:W4:Y:S01]  /*59e0*/  LDCU UR24, c[0x0][0x374] ;  /* 0x00006e80ff1877ac */ /* 0x000f220008000800 */
[----:B------:R-:W1:Y:S01]  /*59f0*/  LDC.64 R2, c[0x0][0x888] ;  /* 0x00022200ff027b82 */ /* 0x000e620000000a00 */
[----:B------:R-:W4:Y:S01]  /*5a00*/  LDCU UR13, c[0x0][0xb0c] ;  /* 0x00016180ff0d77ac */ /* 0x000f220008000800 */
[----:B------:R-:W4:Y:S06]  /*5a10*/  LDCU UR18, c[0x0][0xb20] ;  /* 0x00016400ff1277ac */ /* 0x000f2c0008000800 */
[----:B------:R-:W1:Y:S01]  /*5a20*/  LDC.64 R4, c[0x0][0x890] ;  /* 0x00022400ff047b82 */ /* 0x000e620000000a00 */
[----:B------:R-:W3:Y:S01]  /*5a30*/  LDCU UR4, c[0x0][0xb30] ;  /* 0x00016600ff0477ac */ /* 0x000ee20008000800 */
[----:B------:R-:W-:Y:S01]  /*5a40*/  UMOV UR19, 0x400 ;  /* 0x0000040000137882 */ /* 0x000fe20000000000 */
[----:B------:R-:W-:-:S02]  /*5a50*/  UISETP.GE.AND UP0, UPT, UR37, 0x1, UPT ;  /* 0x000000012500788c */ /* 0x000fc4000bf06270 */
[----:B------:R-:W-:Y:S02]  /*5a60*/  ULEA UR19, UR54, UR19, 0x18 ;  /* 0x0000001336137291 */ /* 0x000fe4000f8ec0ff */
[----:B------:R-:W-:Y:S02]  /*5a70*/  UP2UR UR5, UPR, URZ, 0x1 ;  /* 0x00000001ff057883 */ /* 0x000fe40008000000 */
[----:B--2---:R-:W-:Y:S02]  /*5a80*/  UIMAD.WIDE.U32 UR10, UR25, UR20, URZ ;  /* 0x00000014190a72a5 */ /* 0x004fe4000f8e00ff */
[----:B------:R-:W-:Y:S02]  /*5a90*/  UIADD3 UR5, UPT, UPT, UR19, 0x240, URZ ;  /* 0x0000024013057890 */ /* 0x000fe4000fffe0ff */
[----:B----4-:R-:W-:Y:S02]  /*5aa0*/  UIMAD.WIDE.U32 UR8, UR24, UR23, URZ ;  /* 0x00000017180872a5 */ /* 0x010fe4000f8e00ff */
[----:B------:R-:W-:-:S02]  /*5ab0*/  UPLOP3.LUT UP3, UPT, UPT, UPT, UPT, 0x40, 0x4 ;  /* 0x000000000004789c */ /* 0x000fc40003f6e870 */
[----:B------:R-:W-:Y:S01]  /*5ac0*/  UISETP.NE.AND UP4, UPT, UR37, 0x1, UPT ;  /* 0x000000012500788c */ /* 0x000fe2000bf85270 */
[----:B------:R-:W2:Y:S01]  /*5ad0*/  LDCU.64 UR6, c[0x0][0xb28] ;  /* 0x00016500ff0677ac */ /* 0x000ea20008000a00 */
[----:B------:R-:W-:Y:S02]  /*5ae0*/  UISETP.NE.AND UP6, UPT, UR13, 0x1, UPT ;  /* 0x000000010d00788c */ /* 0x000fe4000bfc5270 */
[----:B------:R-:W-:Y:S02]  /*5af0*/  UISETP.NE.AND UP5, UPT, UR22, 0x1, UPT ;  /* 0x000000011600788c */ /* 0x000fe4000bfa5270 */
[----:B------:R-:W-:Y:S02]  /*5b00*/  UPRMT UR54, UR54, 0x654, UR5 ;  /* 0x0000065436367896 */ /* 0x000fe40008000005 */
[----:B------:R-:W-:Y:S02]  /*5b10*/  USHF.R.U32.HI UR28, URZ, UR21, UR11 ;  /* 0x00000015ff1c7299 */ /* 0x000fe4000801160b */
[----:B------:R-:W-:-:S02]  /*5b20*/  USHF.R.U32.HI UR27, URZ, UR18, UR9 ;  /* 0x00000012ff1b7299 */ /* 0x000fc40008011609 */
[----:B---3--:R-:W-:-:S11]  /*5b30*/  UISETP.NE.AND UP2, UPT, UR4, 0x1, UPT ;  /* 0x000000010400788c */ /* 0x008fd6000bf45270 */
.L_x_126:
[C---:B------:R-:W-:Y:S02]  /*5b40*/  LEA R7, R14.reuse, UR19, 0x3 ;  /* 0x000000130e077c11 */ /* 0x040fe4000f8e18ff */
[----:B------:R-:W-:Y:S02]  /*5b50*/  SHF.L.U32 R0, R13, 0x1f, RZ ;  /* 0x0000001f0d007819 */ /* 0x000fe400000006ff */
[----:B------:R-:W-:Y:S02]  /*5b60*/  LEA R8, R14, UR19, 0x4 ;  /* 0x000000130e087c11 */ /* 0x000fe4000f8e20ff */
[----:B---3--:R-:W3:Y:S02]  /*5b70*/  SYNCS.PHASECHK.TRANS64.TRYWAIT P0, [R7+URZ+0x260], R0 ;  /* 0x00026000070075a7 */ /* 0x008ee400080011ff */
[----:B---3--:R-:W-:Y:S05]  /*5b80*/  @!P0 BRA `(.L_x_119) ;  /* 0x0000003800ac8947 */ /* 0x008fea0003800000 */
.L_x_240:
[----:B------:R-:W4:Y:S01]  /*5b90*/  LDS.128 R8, [R8+0x2f0] ;  /* 0x0002f00008087984 */ /* 0x000f220000000c00 */
[----:B------:R-:W-:Y:S01]  /*5ba0*/  UISETP.GE.AND UP0, UPT, UR37, 0x1, UPT ;  /* 0x000000012500788c */ /* 0x000fe2000bf06270 */
[----:B------:R-:W-:Y:S01]  /*5bb0*/  @!PT LDS RZ, [RZ] ;  /* 0x00000000fffff984 */ /* 0x000fe20000000800 */
[----:B------:R-:W-:Y:S01]  /*5bc0*/  @!PT LDS RZ, [RZ] ;  /* 0x00000000fffff984 */ /* 0x000fe20000000800 */
[----:B------:R-:W-:Y:S01]  /*5bd0*/  @!PT LDS RZ, [RZ] ;  /* 0x00000000fffff984 */ /* 0x000fe20000000800 */
[----:B------:R-:W-:Y:S01]  /*5be0*/  @!PT LDS RZ, [RZ] ;  /* 0x00000000fffff984 */ /* 0x000fe20000000800 */
[----:B------:R1:W-:Y:S06]  /*5bf0*/  MEMBAR.ALL.CTA ;  /* 0x0000000000007992 */ /* 0x0003ec0000008000 */
[----:B-1----:R-:W1:Y:S01]  /*5c00*/  FENCE.VIEW.ASYNC.S ;  /* 0x00000000000073c6 */ /* 0x002e620000000000 */
[----:B----4-:R-:W-:Y:S11]  /*5c10*/  LOP3.LUT P0, RZ, R10, 0x1, RZ, 0xc0, !PT ;  /* 0x000000010aff7812 */ /* 0x010ff6000780c0ff */
[----:B------:R-:W-:Y:S02]  /*5c20*/  @!UPT UIADD3 URZ, UPT, UPT, URZ, URZ, URZ ;  /* 0x000000fffffff290 */ /* 0x000fe4000fffe0ff */
[----:B-1----:R-:W-:Y:S01]  /*5c30*/  VOTEU.ANY UP1, P0 ;  /* 0x0000000000ff7886 */ /* 0x002fe20000020100 */
[----:B------:R-:W-:Y:S11]  /*5c40*/  PLOP3.LUT P0, PT, PT, PT, UP1, 0x80, 0x8 ;  /* 0x000000000008781c */ /* 0x000ff60003f0f018 */
[----:B------:R-:W-:Y:S02]  /*5c50*/  @!UPT UIADD3 URZ, UPT, UPT, URZ, URZ, URZ ;  /* 0x000000fffffff290 */ /* 0x000fe4000fffe0ff */
[----:B---3--:R-:W-:Y:S02]  /*5c60*/  @P0 SHF.R.U32.HI R0, RZ, 0x10, R9 ;  /* 0x00000010ff000819 */ /* 0x008fe40000011609 */
[----:B------:R-:W-:Y:S02]  /*5c70*/  @P0 MOV R6, R8 ;  /* 0x0000000800060202 */ /* 0x000fe40000000f00 */
[----:B------:R-:W-:Y:S01]  /*5c80*/  @P0 R2UR UR4, R0 ;  /* 0x00000000000402ca */ /* 0x000fe200000e0000 */
[----:B------:R-:W-:Y:S01]  /*5c90*/  VIADD R0, R7, 0x270 ;  /* 0x0000027007007836 */ /* 0x000fe20000000000 */
[----:B------:R-:W-:Y:S02]  /*5ca0*/  @P0 LOP3.LUT R8, R9, 0xffff, RZ, 0xc0, !PT ;  /* 0x0000ffff09080812 */ /* 0x000fe400078ec0ff */
[----:B------:R-:W-:Y:S02]  /*5cb0*/  @P0 R2UR UR8, R6 ;  /* 0x00000000060802ca */ /* 0x000fe400000e0000 */
[----:B------:R-:W-:Y:S02]  /*5cc0*/  PRMT R0, RZ, 0x654, R0 ;  /* 0x00000654ff007816 */ /* 0x000fe40000000000 */
[----:B------:R-:W-:Y:S02]  /*5cd0*/  @P0 R2UR UR5, R8 ;  /* 0x00000000080502ca */ /* 0x000fe400000e0000 */
[----:B------:R1:W-:Y:S03]  /*5ce0*/  SYNCS.ARRIVE.TRANS64.RED.A1T0 RZ, [R0+URZ], RZ ;  /* 0x000000ff00ff79a7 */ /* 0x0003e600081004ff */
[----:B------:R-:W-:Y:S04]  /*5cf0*/  @UP1 UMOV UR29, UR4 ;  /* 0x00000004001d1c82 */ /* 0x000fe80008000000 */
[----:B------:R-:W-:Y:S04]  /*5d00*/  @UP1 UMOV UR15, UR8 ;  /* 0x00000008000f1c82 */ /* 0x000fe80008000000 */
[----:B------:R-:W-:Y:S01]  /*5d10*/  @UP1 UMOV UR14, UR5 ;  /* 0x00000005000e1c82 */ /* 0x000fe20008000000 */
[----:B------:R-:W-:Y:S05]  /*5d20*/  BRA.U !UP0, `(.L_x_120) ;  /* 0x0000000108947547 */ /* 0x000fea000b800000 */
[----:B------:R-:W-:Y:S02]  /*5d30*/  UIMAD.WIDE.U32 UR30, UR14, UR23, URZ ;  /* 0x000000170e1e72a5 */ /* 0x000fe4000f8e00ff */
[----:B------:R-:W-:Y:S02]  /*5d40*/  UIMAD.WIDE.U32 UR40, UR15, UR20, URZ ;  /* 0x000000140f2872a5 */ /* 0x000fe4000f8e00ff */
[----:B------:R-:W-:Y:S02]  /*5d50*/  USEL UR4, UR24, UR27, !UP5 ;  /* 0x0000001b18047287 */ /* 0x000fe4000e800000 */
[----:B------:R-:W-:Y:S02]  /*5d60*/  USHF.R.U32.HI UR32, URZ, UR18, UR31 ;  /* 0x00000012ff207299 */ /* 0x000fe4000801161f */
[----:B--2---:R-:W-:Y:S02]  /*5d70*/  UIMAD.WIDE.U32 UR38, UR4, UR6, URZ ;  /* 0x00000006042672a5 */ /* 0x004fe4000f8e00ff */
[----:B------:R-:W-:Y:S02]  /*5d80*/  USEL UR9, UR25, UR28, !UP6 ;  /* 0x0000001c19097287 */ /* 0x000fe4000f000000 */
[----:B------:R-:W-:Y:S02]  /*5d90*/  USEL UR8, UR14, UR32, !UP5 ;  /* 0x000000200e087287 */ /* 0x000fe4000e800000 */
[----:B------:R-:W-:Y:S02]  /*5da0*/  UIMAD.WIDE.U32 UR34, UR9, UR6, URZ ;  /* 0x00000006092272a5 */ /* 0x000fe4000f8e00ff */
[----:B------:R-:W-:Y:S02]  /*5db0*/  UIMAD.WIDE.U32 UR16, UR8, UR6, URZ ;  /* 0x00000006081072a5 */ /* 0x000fe4000f8e00ff */
[----:B------:R-:W-:Y:S02]  /*5dc0*/  @UP4 USHF.R.U32.HI UR9, URZ, UR7, UR35 ;  /* 0x00000007ff094299 */ /* 0x000fe40008011623 */
[----:B------:R-:W-:Y:S02]  /*5dd0*/  USHF.R.U32.HI UR17, URZ, UR7, UR17 ;  /* 0x00000007ff117299 */ /* 0x000fe40008011611 */
[----:B------:R-:W-:Y:S02]  /*5de0*/  UIMAD UR10, UR37, UR9, URZ ;  /* 0x00000009250a72a4 */ /* 0x000fe4000f8e02ff */
[----:B------:R-:W-:Y:S01]  /*5df0*/  USEL UR17, UR8, UR17, !UP4 ;  /* 0x0000001108117287 */ /* 0x000fe2000e000000 */
[----:B------:R-:W-:Y:S02]  /*5e00*/  UMOV UR31, UR41 ;  /* 0x00000029001f7c82 */ /* 0x000fe40008000000 */
[----:B------:R-:W-:Y:S02]  /*5e10*/  USHF.R.U32.HI UR30, URZ, UR21, UR31 ;  /* 0x00000015ff1e7299 */ /* 0x000fe4000801161f */
[----:B------:R-:W-:Y:S02]  /*5e20*/  UIADD3 UR16, UPT, UPT, -UR17, URZ, URZ ;  /* 0x000000ff11107290 */ /* 0x000fe4000fffe1ff */
[----:B------:R-:W-:Y:S02]  /*5e30*/  USEL UR5, UR15, UR30, !UP6 ;  /* 0x0000001e0f057287 */ /* 0x000fe4000f000000 */
[----:B------:R-:W-:Y:S01]  /*5e40*/  UIMAD UR16, UR37, UR16, UR8 ;  /* 0x00000010251072a4 */ /* 0x000fe2000f8e0208 */
[----:B------:R-:W-:Y:S02]  /*5e50*/  UMOV UR31, UR39 ;  /* 0x00000027001f7c82 */ /* 0x000fe40008000000 */
[----:B------:R-:W-:Y:S04]  /*5e60*/  @UP4 USHF.R.U32.HI UR4, URZ, UR7, UR31 ;  /* 0x00000007ff044299 */ /* 0x000fe8000801161f */
[----:B------:R-:W-:Y:S04]  /*5e70*/  UIMAD UR4, UR37, UR4, URZ ;  /* 0x00000004250472a4 */ /* 0x000fe8000f8e02ff */
[----:B------:R-:W-:Y:S04]  /*5e80*/  UISETP.GE.AND UP0, UPT, UR8, UR4, UPT ;  /* 0x000000040800728c */ /* 0x000fe8000bf06270 */
[----:B------:R-:W-:Y:S02]  /*5e90*/  UISETP.GE.OR UP0, UPT, UR5, UR10, UP0 ;  /* 0x0000000a0500728c */ /* 0x000fe40008706670 */
[----:B------:R-:W-:Y:S09]  /*5ea0*/  UIMAD.WIDE.U32 UR10, UR5, UR6, URZ ;  /* 0x00000006050a72a5 */ /* 0x000ff2000f8e00ff */
[----:B------:R-:W-:Y:S04]  /*5eb0*/  @!UP0 USHF.R.U32.HI UR4, URZ, UR7, UR11 ;  /* 0x00000007ff048299 */ /* 0x000fe8000801160b */
[----:B------:R-:W-:Y:S04]  /*5ec0*/  @!UP0 USEL UR4, UR5, UR4, !UP4 ;  /* 0x0000000405048287 */ /* 0x000fe8000e000000 */
[----:B------:R-:W-:Y:S02]  /*5ed0*/  @!UP0 UIMAD UR12, UR9, UR16, UR4 ;  /* 0x00000010090c82a4 */ /* 0x000fe4000f8e0204 */
[----:B------:R-:W-:Y:S02]  /*5ee0*/  @!UP0 UIADD3 UR16, UPT, UPT, UR17, -UR4, URZ ;  /* 0x8000000411108290 */ /* 0x000fe4000fffe0ff */
[----:B------:R-:W-:Y:S02]  /*5ef0*/  UIADD3 UR9, UPT, UPT, -UR5, URZ, URZ ;  /* 0x000000ff05097290 */ /* 0x000fe4000fffe1ff */
[----:B------:R-:W-:Y:S02]  /*5f00*/  UIADD3 UR4, UPT, UPT, -UR8, URZ, URZ ;  /* 0x000000ff08047290 */ /* 0x000fe4000fffe1ff */
[----:B------:R-:W-:Y:S02]  /*5f10*/  @!UP0 UIMAD UR8, UR16, UR37, UR5 ;  /* 0x00000025100882a4 */ /* 0x000fe4000f8e0205 */
[----:B------:R-:W-:Y:S02]  /*5f20*/  UIMAD UR15, UR13, UR9, UR15 ;  /* 0x000000090d0f72a4 */ /* 0x000fe4000f8e020f */
[----:B------:R-:W-:Y:S01]  /*5f30*/  UIMAD UR14, UR22, UR4, UR14 ;  /* 0x00000004160e72a4 */ /* 0x000fe2000f8e020e */
[----:B------:R-:W-:Y:S02]  /*5f40*/  @!UP0 UMOV UR5, UR12 ;  /* 0x0000000c00058c82 */ /* 0x000fe40008000000 */
[----:B------:R-:W-:Y:S02]  /*5f50*/  UIMAD UR15, UR5, UR13, UR15 ;  /* 0x0000000d050f72a4 */ /* 0x000fe4000f8e020f */
[----:B------:R-:W-:Y:S11]  /*5f60*/  UIMAD UR14, UR8, UR22, UR14 ;  /* 0x00000016080e72a4 */ /* 0x000ff6000f8e020e */
[----:B------:R-:W-:Y:S01]  /*5f70*/  @!UPT UIADD3 URZ, UPT, UPT, URZ, URZ, URZ ;  /* 0x000000fffffff290 */ /* 0x000fe2000fffe0ff */
.L_x_120:
[----:B------:R-:W3:Y:S01]  /*5f80*/  @!UP2 LDCU.128 UR8, c[0x0][0xb10] ;  /* 0x00016200ff08a7ac */ /* 0x000ee20008000c00 */
[C---:B------:R-:W-:Y:S02]  /*5f90*/  ISETP.NE.U32.AND P1, PT, R4.reuse, RZ, PT ;  /* 0x000000ff0400720c */ /* 0x040fe40003f25070 */
[----:B------:R-:W-:Y:S02]  /*5fa0*/  ISETP.NE.U32.AND P0, PT, R4, RZ, PT ;  /* 0x000000ff0400720c */ /* 0x000fe40003f05070 */
[C---:B------:R-:W-:Y:S02]  /*5fb0*/  ISETP.NE.AND.EX P1, PT, R5.reuse, RZ, PT, P1 ;  /* 0x000000ff0500720c */ /* 0x040fe40003f25310 */
[----:B------:R-:W-:Y:S01]  /*5fc0*/  ISETP.NE.AND.EX P0, PT, R5, RZ, PT, P0 ;  /* 0x000000ff0500720c */ /* 0x000fe20003f05300 */
[----:B------:R-:W4:Y:S01]  /*5fd0*/  @!UP2 LDCU UR5, c[0x0][0xb0c] ;  /* 0x00016180ff05a7ac */ /* 0x000f220008000800 */
[----:B------:R-:W-:Y:S01]  /*5fe0*/  SHF.L.U32 R6, R15, 0x1f, RZ ;  /* 0x0000001f0f067819 */ /* 0x000fe200000006ff */
[----:B---3--:R-:W-:Y:S04]  /*5ff0*/  UIMAD.WIDE.U32 UR16, UR15, UR8, URZ ;  /* 0x000000080f1072a5 */ /* 0x008fe8000f8e00ff */
[----:B------:R-:W-:Y:S02]  /*6000*/  @!UP2 USHF.R.U32.HI UR4, URZ, UR9, UR17 ;  /* 0x00000009ff04a299 */ /* 0x000fe40008011611 */
[----:B------:R-:W-:Y:S02]  /*6010*/  UIMAD.WIDE.U32 UR16, UR14, UR11, URZ ;  /* 0x0000000b0e1072a5 */ /* 0x000fe4000f8e00ff */
[----:B----4-:R-:W-:Y:S04]  /*6020*/  @!UP2 UISETP.NE.AND UP0, UPT, UR5, 0x1, UPT ;  /* 0x000000010500a88c */ /* 0x010fe8000bf05270 */
[----:B------:R-:W-:Y:S02]  /*6030*/  @!UP2 USEL UR8, UR15, UR4, !UP0 ;  /* 0x000000040f08a287 */ /* 0x000fe4000c000000 */
[----:B------:R-:W-:Y:S01]  /*6040*/  @!UP2 UISETP.NE.AND UP0, UPT, UR10, 0x1, UPT ;  /* 0x000000010a00a88c */ /* 0x000fe2000bf05270 */
[----:B------:R-:W3:Y:S02]  /*6050*/  @!UP2 LDCU UR4, c[0x0][0xb20] ;  /* 0x00016400ff04a7ac */ /* 0x000ee40008000800 */
[----:B---3--:R-:W-:Y:S04]  /*6060*/  @!UP2 USHF.R.U32.HI UR4, URZ, UR4, UR17 ;  /* 0x00000004ff04a299 */ /* 0x008fe80008011611 */
[----:B------:R-:W-:Y:S04]  /*6070*/  @!UP2 USEL UR9, UR14, UR4, !UP0 ;  /* 0x000000040e09a287 */ /* 0x000fe8000c000000 */
[----:B------:R-:W-:Y:S02]  /*6080*/  @!UP2 UIADD3 UR4, UPT, UPT, -UR8, UR9, URZ ;  /* 0x000000090804a290 */ /* 0x000fe4000fffe1ff */
[----:B------:R-:W-:Y:S02]  /*6090*/  @!UP2 UIADD3 UR8, UPT, UPT, UR8, -UR9, URZ ;  /* 0x800000090808a290 */ /* 0x000fe4000fffe0ff */
[----:B------:R-:W-:Y:S02]  /*60a0*/  @!UP2 UIMAD UR15, UR4, UR5, UR15 ;  /* 0x00000005040fa2a4 */ /* 0x000fe4000f8e020f */
[----:B------:R-:W-:Y:S01]  /*60b0*/  @!UP2 UIMAD UR14, UR8, UR10, UR14 ;  /* 0x0000000a080ea2a4 */ /* 0x000fe2000f8e020e */
[----:B------:R-:W-:Y:S11]  /*60c0*/  BRA.U UP3, `(.L_x_121) ;  /* 0x0000000103107547 */ /* 0x000ff6000b800000 */
[----:B------:R-:W-:Y:S04]  /*60d0*/  MOV R7, UR26 ;  /* 0x0000001a00077c02 */ /* 0x000fe80008000f00 */
[----:B------:R-:W-:Y:S04]  /*60e0*/  SHF.L.U32 R7, R7, 0x1f, RZ ;  /* 0x0000001f07077819 */ /* 0x000fe800000006ff */
[----:B------:R-:W3:Y:S02]  /*60f0*/  SYNCS.PHASECHK.TRANS64.TRYWAIT P2, [UR19+0x258], R7 ;  /* 0x00025807ff0075a7 */ /* 0x000ee40008041113 */
[----:B---3--:R-:W-:Y:S05]  /*6100*/  @!P2 BRA `(.L_x_122) ;  /* 0x000000340060a947 */ /* 0x008fea0003800000 */
.L_x_121:
[----:B------:R-:W-:Y:S05]  /*6110*/  @!P1 BRA `(.L_x_123) ;  /* 0x00000000002c9947 */ /* 0x000fea0003800000 */
[----:B------:R-:W-:Y:S01]  /*6120*/  ISETP.NE.U32.AND P1, PT, R2, RZ, PT ;  /* 0x000000ff0200720c */ /* 0x000fe20003f25070 */
[----:B------:R-:W-:Y:S03]  /*6130*/  IMAD.MOV.U32 R81, RZ, RZ, 0x1 ;  /* 0x00000001ff517424 */ /* 0x000fe600078e00ff */
[----:B------:R-:W-:Y:S11]  /*6140*/  ISETP.NE.AND.EX P1, PT, R3, RZ, PT, P1 ;  /* 0x000000ff0300720c */ /* 0x000ff60003f25310 */
[----:B------:R-:W-:Y:S02]  /*6150*/  @!UPT UIADD3 URZ, UPT, UPT, URZ, URZ, URZ ;  /* 0x000000fffffff290 */ /* 0x000fe4000fffe0ff */
[----:B------:R-:W3:Y:S01]  /*6160*/  @P1 LDC.64 R8, c[0x0][0x888] ;  /* 0x00022200ff081b82 */ /* 0x000ee20000000a00 */
[----:B-1----:R-:W-:Y:S04]  /*6170*/  @P1 IMAD R0, R4, UR36, RZ ;  /* 0x0000002404001c24 */ /* 0x002fe8000f8e02ff */
[----:B---3--:R-:W-:Y:S04]  /*6180*/  @P1 IMAD.WIDE R8, R0, 0x4, R8 ;  /* 0x0000000400081825 */ /* 0x008fe800078e0208 */
[----:B------:R-:W-:Y:S01]  /*6190*/  HFMA2 R0, -RZ, RZ, 0, 5.9604644775390625e-08 ;  /* 0x00000001ff007431 */ /* 0x000fe200000001ff */
[----:B-----5:R3:W5:Y:S04]  /*61a0*/  @P1 LDG.E R40, desc[UR52][R8.64] ;  /* 0x0000003408281981 */ /* 0x020768000c1e1900 */
[----:B------:R-:W-:Y:S01]  /*61b0*/  @!P1 PRMT R81, R0, 0x7610, R81 ;  /* 0x0000761000519816 */ /* 0x000fe20000000051 */
[----:B---3--:R-:W4:Y:S06]  /*61c0*/  @!P1 LDC R40, c[0x0][0x880] ;  /* 0x00022000ff289b82 */ /* 0x008f2c0000000800 */
.L_x_123:
[----:B----45:R-:W-:Y:S01]  /*61d0*/  @!P0 ISETP.EQ.AND P1, PT, R40, RZ, PT ;  /* 0x000000ff2800820c */ /* 0x030fe20003f22270 */
[----:B------:R-:W-:Y:S01]  /*61e0*/  @!UPT UIADD3 URZ, UPT, UPT, URZ, URZ, URZ ;  /* 0x000000fffffff290 */ /* 0x000fe2000fffe0ff */
[----:B------:R-:W-:Y:S11]  /*61f0*/  @!P0 BRA `(.L_x_124) ;  /* 0x0000000000188947 */ /* 0x000ff60003800000 */
[----:B------:R-:W-:Y:S02]  /*6200*/  LOP3.LUT P0, RZ, R81, 0xff, RZ, 0xc0, !PT ;  /* 0x000000ff51ff7812 */ /* 0x000fe4000780c0ff */
[----:B------:R-:W-:Y:S04]  /*6210*/  ISETP.NE.U32.AND P1, PT, R2, RZ, PT ;  /* 0x000000ff0200720c */ /* 0x000fe80003f25070 */
[----:B------:R-:W-:Y:S04]  /*6220*/  ISETP.NE.AND.EX P1, PT, R3, RZ, PT, P1 ;  /* 0x000000ff0300720c */ /* 0x000fe80003f25310 */
[----:B------:R-:W-:Y:S03]  /*6230*/  PLOP3.LUT P1, PT, P1, PT, PT, 0x8, 0x80 ;  /* 0x000000000080781c */ /* 0x000fe60000f2e170 */
[----:B------:R-:W-:Y:S11]  /*6240*/  @P0 ISETP.EQ.AND P1, PT, R40, RZ, PT ;  /* 0x000000ff2800020c */ /* 0x000ff60003f22270 */
[----:B------:R-:W-:Y:S02]  /*6250*/  @!UPT UIADD3 URZ, UPT, UPT, URZ, URZ, URZ ;  /* 0x000000fffffff290 */ /* 0x000fe4000fffe0ff */
.L_x_124:
[----:B------:R-:W3:Y:S01]  /*6260*/  SYNCS.PHASECHK.TRANS64.TRYWAIT P0, [UR19+0x248], R6 ;  /* 0x00024806ff0075a7 */ /* 0x000ee20008001113 */
[----:B------:R-:W-:Y:S02]  /*6270*/  ELECT P2, URZ, PT ;  /* 0x0000000000ff782f */ /* 0x000fe40003840000 */
[----:B------:R-:W-:Y:S01]  /*6280*/  IADD3 R14, PT, PT, R14, 0x1, RZ ;  /* 0x000000010e0e7810 */ /* 0x000fe20007ffe0ff */
[----:B---3--:R-:W-:Y:S10]  /*6290*/  @!P0 BRA `(.L_x_125) ;  /* 0x0000003400148947 */ /* 0x008ff40003800000 */
.L_x_243:
[----:B------:R-:W-:Y:S01]  /*62a0*/  PLOP3.LUT P1, PT, P1, P2, PT, 0xf2, 0x2f ;  /* 0x00000000002f781c */ /* 0x000fe20000f25e72 */
[----:B------:R-:W-:Y:S01]  /*62b0*/  UMOV UR16, 0x0 ;  /* 0x0000000000107882 */ /* 0x000fe20000000000 */
[----:B------:R-:W-:Y:S01]  /*62c0*/  UMOV UR17, 0x10000000 ;  /* 0x1000000000117882 */ /* 0x000fe20000000000 */
[----:B------:R-:W-:Y:S01]  /*62d0*/  UMOV UR12, UR36 ;  /* 0x00000024000c7c82 */ /* 0x000fe20008000000 */
[----:B------:R-:W-:Y:S01]  /*62e0*/  LOP3.LUT R15, R15, 0x1, RZ, 0x3c, !PT ;  /* 0x000000010f0f7812 */ /* 0x000fe200078e3cff */
[----:B------:R-:W-:Y:S01]  /*62f0*/  UPLOP3.LUT UP3, UPT, UPT, UPT, UPT, 0x80, 0x8 ;  /* 0x000000000008789c */ /* 0x000fe20003f6f070 */
[----:B------:R-:W-:Y:S07]  /*6300*/  UMOV UR36, UR29 ;  /* 0x0000001d00247c82 */ /* 0x000fee0008000000 */
[----:B-1----:R-:W-:Y:S01]  /*6310*/  @!P1 IADD3 R6, P0, PT, R16, 0x580, RZ ;  /* 0x0000058010069810 */ /* 0x002fe20007f1e0ff */
[----:B------:R-:W-:Y:S03]  /*6320*/  VOTEU.ALL UP0, P1 ;  /* 0x0000000000ff7886 */ /* 0x000fe60000800000 */
[----:B------:R-:W-:Y:S01]  /*6330*/  @!P1 R2UR UR5, R6 ;  /* 0x00000000060592ca */ /* 0x000fe200000e0000 */
[----:B------:R-:W-:Y:S01]  /*6340*/  @!P1 IMAD.X R0, RZ, RZ, R17, P0 ;  /* 0x000000ffff009224 */ /* 0x000fe200000e0611 */
[----:B------:R-:W-:Y:S01]  /*6350*/  @!UP0 USHF.L.U32 UR10, UR51, 0x6, URZ ;  /* 0x00000006330a8899 */ /* 0x000fe200080006ff */
[----:B------:R-:W-:Y:S01]  /*6360*/  ISETP.NE.AND P0, PT, R14, 0x2, PT ;  /* 0x000000020e00780c */ /* 0x000fe20003f05270 */
[----:B------:R-:W-:Y:S02]  /*6370*/  @!UP0 USHF.L.U32 UR11, UR50, 0x6, URZ ;  /* 0x00000006320b8899 */ /* 0x000fe400080006ff */
[----:B------:R-:W-:Y:S01]  /*6380*/  @!P1 R2UR UR4, R0 ;  /* 0x00000000000492ca */ /* 0x000fe200000e0000 */
[----:B------:R-:W-:Y:S01]  /*6390*/  @!UP0 UIADD3 UR8, UPT, UPT, UR19, 0x400, URZ ;  /* 0x0000040013088890 */ /* 0x000fe2000fffe0ff */
[----:B------:R-:W-:Y:S01]  /*63a0*/  SEL R0, RZ, 0x1, P0 ;  /* 0x00000001ff007807 */ /* 0x000fe20000000000 */
[----:B------:R-:W-:Y:S01]  /*63b0*/  @!UP0 UIADD3 UR9, UPT, UPT, UR19, 0x240, URZ ;  /* 0x0000024013098890 */ /* 0x000fe2000fffe0ff */
[----:B------:R-:W-:Y:S01]  /*63c0*/  SEL R14, R14, RZ, P0 ;  /* 0x000000ff0e0e7207 */ /* 0x000fe20000000000 */
[----:B------:R-:W-:Y:S01]  /*63d0*/  VOTEU.ALL UP0, P1 ;  /* 0x0000000000ff7886 */ /* 0x000fe20000800000 */
[----:B------:R-:W-:Y:S01]  /*63e0*/  LOP3.LUT R13, R13, R0, RZ, 0x3c, !PT ;  /* 0x000000000d0d7212 */ /* 0x000fe200078e3cff */
[----:B------:R-:W-:Y:S01]  /*63f0*/  IMAD.U32 R6, RZ, RZ, UR5 ;  /* 0x00000005ff067e24 */ /* 0x000fe2000f8e00ff */
[----:B------:R-:W-:Y:S02]  /*6400*/  UIADD3 UR51, UPT, UPT, UR14, UR48, URZ ;  /* 0x000000300e337290 */ /* 0x000fe4000fffe0ff */
[----:B------:R-:W-:Y:S03]  /*6410*/  UIADD3 UR50, UPT, UPT, UR15, UR49, URZ ;  /* 0x000000310f327290 */ /* 0x000fe6000fffe0ff */
[----:B------:R-:W-:Y:S01]  /*6420*/  IMAD.U32 R7, RZ, RZ, UR4 ;  /* 0x00000004ff077e24 */ /* 0x000fe2000f8e00ff */
[----:B------:R-:W-:Y:S04]  /*6430*/  @!P1 R2UR UR4, R6 ;  /* 0x00000000060492ca */ /* 0x000fe800000e0000 */
[----:B------:R-:W-:Y:S11]  /*6440*/  @!P1 R2UR UR5, R7 ;  /* 0x00000000070592ca */ /* 0x000ff600000e0000 */
[----:B------:R-:W-:Y:S02]  /*6450*/  @!UPT UIADD3 URZ, UPT, UPT, URZ, URZ, URZ ;  /* 0x000000fffffff290 */ /* 0x000fe4000fffe0ff */
[----:B------:R3:W-:Y:S01]  /*6460*/  @!UP0 UTMALDG.3D [UR8], [UR4], desc[UR16] ;  /* 0x00001008040085b4 */ /* 0x0007e20008011000 */
[----:B------:R3:W-:Y:S01]  /*6470*/  @!P1 SYNCS.ARRIVE.TRANS64.RED.A0TR RZ, [UR19+0x240], R12 ;  /* 0x0002400cffff99a7 */ /* 0x0007e20008300413 */
[----:B------:R-:W-:Y:S01]  /*6480*/  SYNCS.ARRIVE.TRANS64.RED.A1T0 RZ, [UR54], RZ ;  /* 0x000000ffffff79a7 */ /* 0x000fe20008100436 */
[----:B------:R-:W-:Y:S05]  /*6490*/  BRA.U UP1, `(.L_x_126) ;  /* 0xfffffff501a87547 */ /* 0x000fea000b83ffff */
[----:B------:R-:W-:Y:S07]  /*64a0*/  MOV R0, UR19 ;  /* 0x0000001300007c02 */ /* 0x000fee0008000f00 */
.L_x_127:
[----:B-1----:R-:W-:-:S04]  /*64b0*/  SHF.L.U32 R2, R15, 0x1f, RZ ;  /* 0x0000001f0f027819 */ /* 0x002fc800000006ff */
[----:B------:R1:W4:Y:S03]  /*64c0*/  SYNCS.PHASECHK.TRANS64.TRYWAIT P0, [R0+URZ+0x248], R2 ;  /* 0x00024802000075a7 */ /* 0x00032600080011ff */
[----:B----4-:R-:W-:Y:S05]  /*64d0*/  @!P0 NANOSLEEP.SYNCS 0x989680 ;  /* 0x009896800000895d */ /* 0x010fea0003900000 */
[----:B------:R-:W4:Y:S02]  /*64e0*/  @!P0 SYNCS.PHASECHK.TRANS64 P0, [R0+URZ+0x248], R2 ;  /* 0x00024802000085a7 */ /* 0x000f2400080010ff */
[----:B--234-:R-:W-:Y:S05]  /*64f0*/  @P0 EXIT ;  /* 0x000000000000094d */ /* 0x01cfea0003800000 */
[----:B------:R-:W-:Y:S05]  /*6500*/  BRA `(.L_x_127) ;  /* 0xfffffffc00e87947 */ /* 0x000fea000383ffff */
.L_x_118:
[----:B------:R-:W-:-:S06]  /*6510*/  UISETP.GE.AND UP0, UPT, UR11, 0x4, UPT ;  /* 0x000000040b00788c */ /* 0x000fcc000bf06270 */
[----:B------:R-:W-:-:S13]  /*6520*/  PLOP3.LUT P0, PT, PT, PT, UP0, 0x80, 0x8 ;  /* 0x000000000008781c */ /* 0x000fda0003f0f008 */
[----:B-1----:R-:W-:Y:S05]  /*6530*/  @!P0 EXIT ;  /* 0x000000000000894d */ /* 0x002fea0003800000 */
[----:B------:R-:W-:Y:S01]  /*6540*/  BAR.SYNC.DEFER_BLOCKING 0x6, 0xa0 ;  /* 0x0182800000007b1d */ /* 0x000fe20000010000 */
[C---:B------:R-:W-:Y:S01]  /*6550*/  IMAD.SHL.U32 R4, R78.reuse, 0x40, RZ ;  /* 0x000000404e047824 */ /* 0x040fe200078e00ff */
[----:B------:R-:W-:Y:S01]  /*6560*/  SHF.R.U32.HI R5, RZ, 0x1, R78 ;  /* 0x00000001ff057819 */ /* 0x000fe2000001164e */
[C---:B------:R-:W-:Y:S01]  /*6570*/  IMAD.SHL.U32 R2, R78.reuse, 0x8, RZ ;  /* 0x000000084e027824 */ /* 0x040fe200078e00ff */
[----:B------:R-:W-:Y:S01]  /*6580*/  CS2R R86, SRZ ;  /* 0x0000000000567805 */ /* 0x000fe2000001ff00 */
[----:B------:R-:W-:Y:S01]  /*6590*/  IMAD.U32 R37, R78, 0x10000, RZ ;  /* 0x000100004e257824 */ /* 0x000fe200078e00ff */
[----:B------:R-:W-:Y:S01]  /*65a0*/  UMOV UR57, 0x400 ;  /* 0x0000040000397882 */ /* 0x000fe20000000000 */
[C---:B------:R-:W-:Y:S01]  /*65b0*/  LOP3.LUT R3, R4.reuse, 0x180, RZ, 0xc0, !PT ;  /* 0x0000018004037812 */ /* 0x040fe200078ec0ff */
[----:B------:R-:W-:Y:S01]  /*65c0*/  ULEA UR57, UR54, UR57, 0x18 ;  /* 0x0000003936397291 */ /* 0x000fe2000f8ec0ff */
[----:B------:R-:W-:Y:S01]  /*65d0*/  LOP3.LUT R4, R4, 0x640, RZ, 0xc0, !PT ;  /* 0x0000064004047812 */ /* 0x000fe200078ec0ff */
[----:B------:R-:W1:Y:S01]  /*65e0*/  LDC.64 R70, c[0x0][0x888] ;  /* 0x00022200ff467b82 */ /* 0x000e620000000a00 */
[----:B------:R-:W-:Y:S01]  /*65f0*/  LOP3.LUT R2, R3, 0x30, R2, 0xf8, !PT ;  /* 0x0000003003027812 */ /* 0x000fe200078ef802 */
[----:B------:R-:W-:Y:S01]  /*6600*/  IMAD.SHL.U32 R3, R82, 0x800, RZ ;  /* 0x0000080052037824 */ /* 0x000fe200078e00ff */
[----:B------:R-:W-:Y:S01]  /*6610*/  UIADD3 UR4, UPT, UPT, UR57, 0x1400, URZ ;  /* 0x0000140039047890 */ /* 0x000fe2000fffe0ff */
[----:B------:R-:W-:Y:S01]  /*6620*/  IMAD.SHL.U32 R79, R78, 0x10, RZ ;  /* 0x000000104e4f7824 */ /* 0x000fe200078e00ff */
[----:B------:R-:W-:Y:S01]  /*6630*/  LOP3.LUT R2, R2, 0x20, R5, 0x78, !PT ;  /* 0x0000002002027812 */ /* 0x000fe200078e7805 */
[----:B------:R-:W-:Y:S01]  /*6640*/  IMAD.MOV.U32 R36, RZ, RZ, RZ ;  /* 0x000000ffff247224 */ /* 0x000fe200078e00ff */
[----:B------:R-:W-:Y:S01]  /*6650*/  LOP3.LUT R3, R4, 0x800, R3, 0xf8, !PT ;  /* 0x0000080004037812 */ /* 0x000fe200078ef803 */
[----:B------:R-:W2:Y:S01]  /*6660*/  LDC.64 R76, c[0x0][0x890] ;  /* 0x00022400ff4c7b82 */ /* 0x000ea20000000a00 */
[----:B------:R-:W-:-:S02]  /*6670*/  LOP3.LUT R79, R79, 0x20, RZ, 0xc0, !PT ;  /* 0x000000204f4f7812 */ /* 0x000fc400078ec0ff */
[----:B------:R-:W-:Y:S02]  /*6680*/  CS2R R84, SRZ ;  /* 0x0000000000547805 */ /* 0x000fe4000001ff00 */
[----:B------:R-:W-:Y:S01]  /*6690*/  LOP3.LUT R80, R3, R2, RZ, 0xfc, !PT ;  /* 0x0000000203507212 */ /* 0x000fe200078efcff */
[----:B------:R-:W-:Y:S01]  /*66a0*/  IMAD.SHL.U32 R3, R82, 0x200000, RZ ;  /* 0x0020000052037824 */ /* 0x000fe200078e00ff */
[----:B------:R-:W3:Y:S01]  /*66b0*/  LDCU UR59, c[0x0][0x370] ;  /* 0x00006e00ff3b77ac */ /* 0x000ee20008000800 */
[----:B------:R-:W4:Y:S01]  /*66c0*/  LDS R0, [UR57+0x310] ;  /* 0x00031039ff007984 */ /* 0x000f220008000800 */
[----:B------:R-:W-:Y:S01]  /*66d0*/  IMAD.U32 R88, RZ, RZ, UR4 ;  /* 0x00000004ff587e24 */ /* 0x000fe2000f8e00ff */
[----:B------:R-:W1:Y:S01]  /*66e0*/  LDC.64 R74, c[0x0][0x8b0] ;  /* 0x00022c00ff4a7b82 */ /* 0x000e620000000a00 */
[----:B------:R-:W-:Y:S01]  /*66f0*/  LOP3.LUT R3, R3, 0x200000, RZ, 0xc0, !PT ;  /* 0x0020000003037812 */ /* 0x000fe200078ec0ff */
[----:B------:R-:W-:Y:S01]  /*6700*/  VIADD R2, R80, UR57 ;  /* 0x0000003950027c36 */ /* 0x000fe20008000000 */
[----:B------:R-:W1:Y:S02]  /*6710*/  LDCU.64 UR62, c[0x0][0x348] ;  /* 0x00006900ff3e77ac */ /* 0x000e640008000a00 */
[----:B------:R-:W-:-:S02]  /*6720*/  LOP3.LUT R37, R3, 0x400000, R37, 0xf8, !PT ;  /* 0x0040000003257812 */ /* 0x000fc400078ef825 */
[----:B------:R-:W-:Y:S01]  /*6730*/  IADD3 R79, PT, PT, -R79, 0x400, R2 ;  /* 0x000004004f4f7810 */ /* 0x000fe20007ffe102 */
[----:B------:R-:W1:Y:S01]  /*6740*/  LDC.64 R72, c[0x0][0x8a8] ;  /* 0x00022a00ff487b82 */ /* 0x000e620000000a00 */
[----:B------:R-:W1:Y:S01]  /*6750*/  LDCU UR41, c[0x0][0xb0c] ;  /* 0x00016180ff2977ac */ /* 0x000e620008000800 */
[----:B------:R-:W1:Y:S01]  /*6760*/  LDCU UR55, c[0x0][0xb20] ;  /* 0x00016400ff3777ac */ /* 0x000e620008000800 */
[----:B------:R-:W1:Y:S01]  /*6770*/  LDCU UR40, c[0x0][0xb30] ;  /* 0x00016600ff2877ac */ /* 0x000e620008000800 */
[----:B------:R-:W1:Y:S01]  /*6780*/  LDCU.64 UR38, c[0x0][0xb28] ;  /* 0x00016500ff2677ac */ /* 0x000e620008000a00 */
[----:B------:R-:W1:Y:S01]  /*6790*/  LDCU.128 UR44, c[0x0][0xb10] ;  /* 0x00016200ff2c77ac */ /* 0x000e620008000c00 */
[----:B------:R-:W1:Y:S01]  /*67a0*/  LDCU UR58, c[0x0][0x374] ;  /* 0x00006e80ff3a77ac */ /* 0x000e620008000800 */
[----:B------:R-:W-:Y:S01]  /*67b0*/  UIADD3 UR56, UPT, UPT, UR57, 0x400, URZ ;  /* 0x0000040039387890 */ /* 0x000fe2000fffe0ff */
[----:B--234-:R-:W-:-:S11]  /*67c0*/  IMAD.IADD R37, R0, 0x1, R37 ;  /* 0x0000000100257824 */ /* 0x01cfd600078e0225 */
.L_x_145:
[----:B------:R-:W-:Y:S02]  /*67d0*/  LEA R3, R84, UR57, 0x3 ;  /* 0x0000003954037c11 */ /* 0x000fe4000f8e18ff */
[----:B------:R-:W-:Y:S02]  /*67e0*/  SHF.L.U32 R0, R86, 0x1f, RZ ;  /* 0x0000001f56007819 */ /* 0x000fe400000006ff */
[----:B------:R-:W-:Y:S02]  /*67f0*/  LEA R4, R84, UR57, 0x4 ;  /* 0x0000003954047c11 */ /* 0x000fe4000f8e20ff */
[----:B--2---:R-:W2:Y:S02]  /*6800*/  SYNCS.PHASECHK.TRANS64.TRYWAIT P0, [R3+URZ+0x260], R0 ;  /* 0x00026000030075a7 */ /* 0x004ea400080011ff */
[----:B-12---:R-:W-:Y:S05]  /*6810*/  @!P0 BRA `(.L_x_128) ;  /* 0x0000002c00cc8947 */ /* 0x006fea0003800000 */
.L_x_244:
[----:B------:R-:W3:Y:S01]  /*6820*/  LDS.128 R4, [R4+0x2f0] ;  /* 0x0002f00004047984 */ /* 0x000ee20000000c00 */
[----:B------:R-:W-:Y:S01]  /*6830*/  UISETP.GE.AND UP0, UPT, UR37, 0x1, UPT ;  /* 0x000000012500788c */ /* 0x000fe2000bf06270 */
[----:B------:R-:W-:Y:S01]  /*6840*/  @!PT LDS RZ, [RZ] ;  /* 0x00000000fffff984 */ /* 0x000fe20000000800 */
[----:B------:R-:W-:Y:S01]  /*6850*/  @!PT LDS RZ, [RZ] ;  /* 0x00000000fffff984 */ /* 0x000fe20000000800 */
[----:B------:R-:W-:Y:S01]  /*6860*/  @!PT LDS RZ, [RZ] ;  /* 0x00000000fffff984 */ /* 0x000fe20000000800 */
[----:B------:R-:W-:Y:S01]  /*6870*/  @!PT LDS RZ, [RZ] ;  /* 0x00000000fffff984 */ /* 0x000fe20000000800 */
[----:B------:R4:W-:Y:S06]  /*6880*/  MEMBAR.ALL.CTA ;  /* 0x0000000000007992 */ /* 0x0009ec0000008000 */
[----:B----4-:R-:W4:Y:S01]  /*6890*/  FENCE.VIEW.ASYNC.S ;  /* 0x00000000000073c6 */ /* 0x010f220000000000 */
[----:B---3--:R-:W-:Y:S11]  /*68a0*/  LOP3.LUT P0, RZ, R6, 0x1, RZ, 0xc0, !PT ;  /* 0x0000000106ff7812 */ /* 0x008ff6000780c0ff */
[----:B------:R-:W-:Y:S02]  /*68b0*/  @!UPT UIADD3 URZ, UPT, UPT, URZ, URZ, URZ ;  /* 0x000000fffffff290 */ /* 0x000fe4000fffe0ff */
[----:B----4-:R-:W-:Y:S01]  /*68c0*/  VOTEU.ANY UP1, P0 ;  /* 0x0000000000ff7886 */ /* 0x010fe20000020100 */
[----:B------:R-:W-:Y:S01]  /*68d0*/  PLOP3.LUT P0, PT, PT, PT, UP1, 0x80, 0x8 ;  /* 0x000000000008781c */ /* 0x000fe20003f0f018 */
[----:B------:R-:W-:Y:S11]  /*68e0*/  UP2UR UR61, UPR, URZ, 0x2 ;  /* 0x00000002ff3d7883 */ /* 0x000ff60008000000 */
[----:B------:R-:W-:Y:S01]  /*68f0*/  @!UPT UIADD3 URZ, UPT, UPT, URZ, URZ, URZ ;  /* 0x000000fffffff290 */ /* 0x000fe2000fffe0ff */
[----:B--2---:R-:W-:Y:S02]  /*6900*/  @P0 SHF.R.U32.HI R0, RZ, 0x10, R5 ;  /* 0x00000010ff000819 */ /* 0x004fe40000011605 */
        /* <DEDUP_REMOVED lines=12> */
[----:B-1----:R-:W-:Y:S02]  /*69d0*/  UIMAD.WIDE.U32 UR14, UR58, UR47, URZ ;  /* 0x0000002f3a0e72a5 */ /* 0x002fe4000f8e00ff */
[----:B------:R-:W-:Y:S02]  /*69e0*/  UISETP.NE.AND UP0, UPT, UR46, 0x1, UPT ;  /* 0x000000012e00788c */ /* 0x000fe4000bf05270 */
[----:B------:R-:W-:Y:S02]  /*69f0*/  USHF.R.U32.HI UR15, URZ, UR55, UR15 ;  /* 0x00000037ff0f7299 */ /* 0x000fe4000801160f */
[----:B------:R-:W-:Y:S02]  /*6a00*/  UIMAD.WIDE.U32 UR18, UR59, UR44, URZ ;  /* 0x0000002c3b1272a5 */ /* 0x000fe4000f8e00ff */
[----:B------:R-:W-:Y:S02]  /*6a10*/  UIMAD.WIDE.U32 UR20, UR42, UR47, URZ ;  /* 0x0000002f2a1472a5 */ /* 0x000fe4000f8e00ff */
[----:B------:R-:W-:Y:S02]  /*6a20*/  USEL UR4, UR58, UR15, !UP0 ;  /* 0x0000000f3a047287 */ /* 0x000fe4000c000000 */
[----:B------:R-:W-:Y:S02]  /*6a30*/  UISETP.NE.AND UP2, UPT, UR37, 0x1, UPT ;  /* 0x000000012500788c */ /* 0x000fe4000bf45270 */
[----:B------:R-:W-:Y:S02]  /*6a40*/  USHF.R.U32.HI UR14, URZ, UR45, UR19 ;  /* 0x0000002dff0e7299 */ /* 0x000fe40008011613 */
[----:B------:R-:W-:Y:S02]  /*6a50*/  USHF.R.U32.HI UR15, URZ, UR55, UR21 ;  /* 0x00000037ff0f7299 */ /* 0x000fe40008011615 */
[----:B------:R-:W-:Y:S02]  /*6a60*/  UIMAD.WIDE.U32 UR18, UR4, UR38, URZ ;  /* 0x00000026041272a5 */ /* 0x000fe4000f8e00ff */
[----:B------:R-:W-:Y:S02]  /*6a70*/  UISETP.NE.AND UP1, UPT, UR41, 0x1, UPT ;  /* 0x000000012900788c */ /* 0x000fe4000bf25270 */
[----:B------:R-:W-:Y:S02]  /*6a80*/  UIMAD.WIDE.U32 UR16, UR43, UR44, URZ ;  /* 0x0000002c2b1072a5 */ /* 0x000fe4000f8e00ff */
[----:B------:R-:W-:Y:S02]  /*6a90*/  USEL UR8, UR42, UR15, !UP0 ;  /* 0x0000000f2a087287 */ /* 0x000fe4000c000000 */
[----:B------:R-:W-:Y:S02]  /*6aa0*/  USEL UR9, UR59, UR14, !UP1 ;  /* 0x0000000e3b097287 */ /* 0x000fe4000c800000 */
[----:B------:R-:W-:Y:S02]  /*6ab0*/  USHF.R.U32.HI UR14, URZ, UR45, UR17 ;  /* 0x0000002dff0e7299 */ /* 0x000fe40008011611 */
[----:B------:R-:W-:Y:S02]  /*6ac0*/  UIMAD.WIDE.U32 UR16, UR9, UR38, URZ ;  /* 0x00000026091072a5 */ /* 0x000fe4000f8e00ff */
[----:B------:R-:W-:Y:S02]  /*6ad0*/  USEL UR5, UR43, UR14, !UP1 ;  /* 0x0000000e2b057287 */ /* 0x000fe4000c800000 */
[----:B------:R-:W-:Y:S02]  /*6ae0*/  @UP2 USHF.R.U32.HI UR9, URZ, UR39, UR17 ;  /* 0x00000027ff092299 */ /* 0x000fe40008011611 */
[----:B------:R-:W-:Y:S02]  /*6af0*/  UIMAD.WIDE.U32 UR12, UR8, UR38, URZ ;  /* 0x00000026080c72a5 */ /* 0x000fe4000f8e00ff */
[----:B------:R-:W-:Y:S02]  /*6b00*/  UIMAD UR6, UR37, UR9, URZ ;  /* 0x00000009250672a4 */ /* 0x000fe4000f8e02ff */
[----:B------:R-:W-:Y:S01]  /*6b10*/  USHF.R.U32.HI UR11, URZ, UR39, UR13 ;  /* 0x00000027ff0b7299 */ /* 0x000fe2000801160d */
[----:B------:R-:W-:Y:S02]  /*6b20*/  UMOV UR15, UR19 ;  /* 0x00000013000f7c82 */ /* 0x000fe40008000000 */
[----:B------:R-:W-:Y:S02]  /*6b30*/  @UP2 USHF.R.U32.HI UR4, URZ, UR39, UR15 ;  /* 0x00000027ff042299 */ /* 0x000fe4000801160f */
[----:B------:R-:W-:Y:S02]  /*6b40*/  USEL UR12, UR8, UR11, !UP2 ;  /* 0x0000000b080c7287 */ /* 0x000fe4000d000000 */
[----:B------:R-:W-:Y:S02]  /*6b50*/  UIMAD UR4, UR37, UR4, URZ ;  /* 0x00000004250472a4 */ /* 0x000fe4000f8e02ff */
[----:B------:R-:W-:Y:S02]  /*6b60*/  UIADD3 UR11, UPT, UPT, -UR12, URZ, URZ ;  /* 0x000000ff0c0b7290 */ /* 0x000fe4000fffe1ff */
[----:B------:R-:W-:Y:S02]  /*6b70*/  UISETP.GE.AND UP0, UPT, UR8, UR4, UPT ;  /* 0x000000040800728c */ /* 0x000fe4000bf06270 */
[----:B------:R-:W-:Y:S02]  /*6b80*/  UIMAD UR11, UR37, UR11, UR8 ;  /* 0x0000000b250b72a4 */ /* 0x000fe4000f8e0208 */
[----:B------:R-:W-:Y:S02]  /*6b90*/  UISETP.GE.OR UP0, UPT, UR5, UR6, UP0 ;  /* 0x000000060500728c */ /* 0x000fe40008706670 */
[----:B------:R-:W-:Y:S02]  /*6ba0*/  UIMAD.WIDE.U32 UR6, UR5, UR38, URZ ;  /* 0x00000026050672a5 */ /* 0x000fe4000f8e00ff */
[----:B------:R-:W-:Y:S04]  /*6bb0*/  UIADD3 UR6, UPT, UPT, -UR8, URZ, URZ ;  /* 0x000000ff08067290 */ /* 0x000fe8000fffe1ff */
[----:B------:R-:W-:Y:S03]  /*6bc0*/  UIMAD UR42, UR46, UR6, UR42 ;  /* 0x000000062e2a72a4 */ /* 0x000fe6000f8e022a */
[----:B------:R-:W-:Y:S02]  /*6bd0*/  @!UP0 USHF.R.U32.HI UR4, URZ, UR39, UR7 ;  /* 0x00000027ff048299 */ /* 0x000fe40008011607 */
[----:B------:R-:W-:Y:S02]  /*6be0*/  UIADD3 UR7, UPT, UPT, -UR5, URZ, URZ ;  /* 0x000000ff05077290 */ /* 0x000fe4000fffe1ff */
[----:B------:R-:W-:Y:S02]  /*6bf0*/  @!UP0 USEL UR4, UR5, UR4, !UP2 ;  /* 0x0000000405048287 */ /* 0x000fe4000d000000 */
[----:B------:R-:W-:Y:S02]  /*6c00*/  UIMAD UR43, UR41, UR7, UR43 ;  /* 0x00000007292b72a4 */ /* 0x000fe4000f8e022b */
[----:B------:R-:W-:Y:S02]  /*6c10*/  @!UP0 UIMAD UR10, UR9, UR11, UR4 ;  /* 0x0000000b090a82a4 */ /* 0x000fe4000f8e0204 */
[----:B------:R-:W-:Y:S04]  /*6c20*/  @!UP0 UIADD3 UR11, UPT, UPT, UR12, -UR4, URZ ;  /* 0x800000040c0b8290 */ /* 0x000fe8000fffe0ff */
[----:B------:R-:W-:Y:S03]  /*6c30*/  @!UP0 UIMAD UR8, UR11, UR37, UR5 ;  /* 0x000000250b0882a4 */ /* 0x000fe6000f8e0205 */
[----:B------:R-:W-:Y:S02]  /*6c40*/  @!UP0 UMOV UR5, UR10 ;  /* 0x0000000a00058c82 */ /* 0x000fe40008000000 */
[----:B------:R-:W-:Y:S02]  /*6c50*/  UIMAD UR43, UR5, UR41, UR43 ;  /* 0x00000029052b72a4 */ /* 0x000fe4000f8e022b */
[----:B------:R-:W-:Y:S11]  /*6c60*/  UIMAD UR42, UR8, UR46, UR42 ;  /* 0x0000002e082a72a4 */ /* 0x000ff6000f8e022a */
[----:B------:R-:W-:Y:S01]  /*6c70*/  @!UPT UIADD3 URZ, UPT, UPT, URZ, URZ, URZ ;  /* 0x000000fffffff290 */ /* 0x000fe2000fffe0ff */
.L_x_129:
[----:B-1----:R-:W-:Y:S01]  /*6c80*/  UISETP.NE.AND UP0, UPT, UR40, 0x1, UPT ;  /* 0x000000012800788c */ /* 0x002fe2000bf05270 */
[----:B------:R-:W-:Y:S10]  /*6c90*/  IADD3 R84, PT, PT, R84, 0x1, RZ ;  /* 0x0000000154547810 */ /* 0x000ff40007ffe0ff */
[----:B------:R-:W1:Y:S01]  /*6ca0*/  @!UP0 LDCU.128 UR8, c[0x0][0xb10] ;  /* 0x00016200ff0887ac */ /* 0x000e620008000c00 */
[----:B------:R-:W3:Y:S01]  /*6cb0*/  @!UP0 LDCU UR5, c[0x0][0xb0c] ;  /* 0x00016180ff0587ac */ /* 0x000ee20008000800 */
[----:B------:R-:W4:Y:S01]  /*6cc0*/  @!UP0 LDCU UR4, c[0x0][0xb20] ;  /* 0x00016400ff0487ac */ /* 0x000f220008000800 */
[----:B-1----:R-:W-:Y:S02]  /*6cd0*/  UIMAD.WIDE.U32 UR6, UR43, UR8, URZ ;  /* 0x000000082b0672a5 */ /* 0x002fe4000f8e00ff */
[----:B------:R-:W-:Y:S02]  /*6ce0*/  UIMAD.WIDE.U32 UR12, UR42, UR11, URZ ;  /* 0x0000000b2a0c72a5 */ /* 0x000fe4000f8e00ff */
[----:B------:R-:W-:Y:S02]  /*6cf0*/  @!UP0 UISETP.NE.AND UP1, UPT, UR10, 0x1, UPT ;  /* 0x000000010a00888c */ /* 0x000fe4000bf25270 */
[----:B------:R-:W-:Y:S02]  /*6d00*/  @!UP0 USHF.R.U32.HI UR7, URZ, UR9, UR7 ;  /* 0x00000009ff078299 */ /* 0x000fe40008011607 */
[----:B---3--:R-:W-:Y:S02]  /*6d10*/  @!UP0 UISETP.NE.AND UP2, UPT, UR5, 0x1, UPT ;  /* 0x000000010500888c */ /* 0x008fe4000bf45270 */
[----:B----4-:R-:W-:Y:S02]  /*6d20*/  @!UP0 USHF.R.U32.HI UR4, URZ, UR4, UR13 ;  /* 0x00000004ff048299 */ /* 0x010fe4000801160d */
[----:B------:R-:W-:Y:S02]  /*6d30*/  @!UP0 USEL UR7, UR43, UR7, !UP2 ;  /* 0x000000072b078287 */ /* 0x000fe4000d000000 */
[----:B------:R-:W-:Y:S04]  /*6d40*/  @!UP0 USEL UR6, UR42, UR4, !UP1 ;  /* 0x000000042a068287 */ /* 0x000fe8000c800000 */
[----:B------:R-:W-:Y:S02]  /*6d50*/  @!UP0 UIADD3 UR4, UPT, UPT, -UR7, UR6, URZ ;  /* 0x0000000607048290 */ /* 0x000fe4000fffe1ff */
[----:B------:R-:W-:Y:S02]  /*6d60*/  @!UP0 UIADD3 UR6, UPT, UPT, UR7, -UR6, URZ ;  /* 0x8000000607068290 */ /* 0x000fe4000fffe0ff */
[----:B------:R-:W-:Y:S02]  /*6d70*/  @!UP0 UIMAD UR43, UR4, UR5, UR43 ;  /* 0x00000005042b82a4 */ /* 0x000fe4000f8e022b */
[----:B------:R-:W-:Y:S02]  /*6d80*/  @!UP0 UIMAD UR42, UR6, UR10, UR42 ;  /* 0x0000000a062a82a4 */ /* 0x000fe4000f8e022a */
[----:B------:R-:W-:Y:S09]  /*6d90*/  ULOP3.LUT UP0, URZ, UR56, 0x1b0, URZ, 0xc0, !UPT ;  /* 0x000001b038ff7892 */ /* 0x000ff2000f80c0ff */
[----:B------:R-:W-:Y:S05]  /*6da0*/  BRA.U !UP0, `(.L_x_130) ;  /* 0x0000000108407547 */ /* 0x000fea000b800000 */
[----:B------:R-:W1:Y:S01]  /*6db0*/  LDCU.64 UR8, c[0x4][0x80] ;  /* 0x01001000ff0877ac */ /* 0x000e620008000a00 */
[----:B------:R-:W-:Y:S01]  /*6dc0*/  MOV R3, 0x0 ;  /* 0x0000000000037802 */ /* 0x000fe20000000f00 */
[----:B------:R-:W-:Y:S02]  /*6dd0*/  HFMA2 R12, -RZ, RZ, 0, 5.9604644775390625e-08 ;  /* 0x00000001ff0c7431 */ /* 0x000fe400000001ff */
[----:B------:R-:W-:Y:S02]  /*6de0*/  IMAD.MOV.U32 R8, RZ, RZ, 0x70 ;  /* 0x00000070ff087424 */ /* 0x000fe400078e00ff */
[----:B------:R-:W-:Y:S01]  /*6df0*/  IMAD.MOV.U32 R13, RZ, RZ, RZ ;  /* 0x000000ffff0d7224 */ /* 0x000fe200078e00ff */
[----:B------:R-:W3:Y:S01]  /*6e00*/  LDCU.64 UR6, c[0x4][0x88] ;  /* 0x01001100ff0677ac */ /* 0x000ee20008000a00 */
[----:B------:R-:W4:Y:S01]  /*6e10*/  LDC.64 R2, c[0x4][R3] ;  /* 0x0100000003027b82 */ /* 0x000f220000000a00 */
[----:B------:R-:W2:Y:S01]  /*6e20*/  LDCU.64 UR4, c[0x4][0x8] ;  /* 0x01000100ff0477ac */ /* 0x000ea20008000a00 */
[----:B-1----:R-:W-:Y:S01]  /*6e30*/  MOV R5, UR9 ;  /* 0x0000000900057c02 */ /* 0x002fe20008000f00 */
[----:B------:R-:W-:Y:S01]  /*6e40*/  IMAD.U32 R4, RZ, RZ, UR8 ;  /* 0x00000008ff047e24 */ /* 0x000fe2000f8e00ff */
[----:B---3--:R-:W-:Y:S01]  /*6e50*/  MOV R7, UR7 ;  /* 0x0000000700077c02 */ /* 0x008fe20008000f00 */
[----:B------:R-:W-:Y:S01]  /*6e60*/  IMAD.U32 R6, RZ, RZ, UR6 ;  /* 0x00000006ff067e24 */ /* 0x000fe2000f8e00ff */
[----:B--2---:R-:W-:Y:S01]  /*6e70*/  MOV R11, UR5 ;  /* 0x00000005000b7c02 */ /* 0x004fe20008000f00 */
[----:B------:R-:W-:Y:S02]  /*6e80*/  IMAD.U32 R10, RZ, RZ, UR4 ;  /* 0x00000004ff0a7e24 */ /* 0x000fe4000f8e00ff */
[----:B------:R-:W-:Y:S07]  /*6e90*/  LEPC R20, `(.L_x_130) ;  /* 0x000000001014794e */ /* 0x000fee0000000000 */
[----:B----45:R-:W-:Y:S05]  /*6ea0*/  CALL.ABS.NOINC R2 ;  /* 0x0000000002007343 */ /* 0x030fea0003c00000 */
.L_x_130:
[----:B------:R-:W-:Y:S01]  /*6eb0*/  LOP3.LUT P0, RZ, R88, 0x1b0, RZ, 0xc0, !PT ;  /* 0x000001b058ff7812 */ /* 0x000fe2000780c0ff */
[----:B------:R-:W-:Y:S11]  /*6ec0*/  BSSY.RECONVERGENT B6, `(.L_x_131) ;  /* 0x0000013000067945 */ /* 0x000ff60003800200 */
[----:B------:R-:W-:Y:S01]  /*6ed0*/  @!UPT UIADD3 URZ, UPT, UPT, URZ, URZ, URZ ;  /* 0x000000fffffff290 */ /* 0x000fe2000fffe0ff */
[----:B------:R-:W-:Y:S05]  /*6ee0*/  @!P0 BRA `(.L_x_132) ;  /* 0x0000000000408947 */ /* 0x000fea0003800000 */
        /* <DEDUP_REMOVED lines=16> */
.L_x_132:
[----:B------:R-:W-:Y:S05]  /*6ff0*/  BSYNC.RECONVERGENT B6 ;  /* 0x0000000000067941 */ /* 0x000fea0003800200 */
.L_x_131:
[----:B------:R-:W-:Y:S02]  /*7000*/  ISETP.NE.U32.AND P0, PT, R70, RZ, PT ;  /* 0x000000ff4600720c */ /* 0x000fe40003f05070 */
[C---:B------:R-:W-:Y:S02]  /*7010*/  ISETP.NE.U32.AND P2, PT, R76.reuse, RZ, PT ;  /* 0x000000ff4c00720c */ /* 0x040fe40003f45070 */
[----:B------:R-:W-:Y:S02]  /*7020*/  ISETP.NE.AND.EX P0, PT, R71, RZ, PT, P0 ;  /* 0x000000ff4700720c */ /* 0x000fe40003f05300 */
[----:B------:R-:W-:Y:S02]  /*7030*/  ISETP.NE.U32.AND P4, PT, R76, RZ, PT ;  /* 0x000000ff4c00720c */ /* 0x000fe40003f85070 */
[C---:B------:R-:W-:Y:S02]  /*7040*/  ISETP.NE.AND.EX P2, PT, R77.reuse, RZ, P0, P2 ;  /* 0x000000ff4d00720c */ /* 0x040fe40000745320 */
[----:B------:R-:W-:Y:S02]  /*7050*/  ISETP.NE.AND.EX P4, PT, R77, RZ, PT, P4 ;  /* 0x000000ff4d00720c */ /* 0x000fe40003f85340 */
[----:B------:R-:W-:Y:S02]  /*7060*/  ISETP.NE.U32.AND P5, PT, R74, RZ, PT ;  /* 0x000000ff4a00720c */ /* 0x000fe40003fa5070 */
[----:B------:R-:W-:Y:S02]  /*7070*/  PLOP3.LUT P0, PT, PT, PT, PT, 0x8, 0x80 ;  /* 0x000000000080781c */ /* 0x000fe40003f0e170 */
[----:B------:R-:W-:Y:S05]  /*7080*/  ISETP.NE.AND.EX P5, PT, R75, RZ, PT, P5 ;  /* 0x000000ff4b00720c */ /* 0x000fea0003fa5350 */
[----:B------:R-:W-:Y:S02]  /*7090*/  @!P2 ISETP.NE.U32.AND P1, PT, R70, RZ, PT ;  /* 0x000000ff4600a20c */ /* 0x000fe40003f25070 */
[----:B------:R-:W-:Y:S02]  /*70a0*/  @!P2 PLOP3.LUT P0, PT, P4, PT, PT, 0x80, 0x8 ;  /* 0x000000000008a81c */ /* 0x000fe4000270f070 */
[----:B------:R-:W-:Y:S01]  /*70b0*/  @!P2 ISETP.NE.AND.EX P1, PT, R71, RZ, PT, P1 ;  /* 0x000000ff4700a20c */ /* 0x000fe20003f25310 */
[----:B------:R-:W-:Y:S01]  /*70c0*/  @!UPT UIADD3 URZ, UPT, UPT, URZ, URZ, URZ ;  /* 0x000000fffffff290 */ /* 0x000fe2000fffe0ff */
[----:B------:R-:W-:Y:S11]  /*70d0*/  @!P4 BRA `(.L_x_133) ;  /* 0x00000000002cc947 */ /* 0x000ff60003800000 */
[----:B------:R-:W-:Y:S01]  /*70e0*/  ISETP.NE.U32.AND P3, PT, R70, RZ, PT ;  /* 0x000000ff4600720c */ /* 0x000fe20003f65070 */
[----:B------:R-:W-:Y:S03]  /*70f0*/  IMAD.MOV.U32 R81, RZ, RZ, 0x1 ;  /* 0x00000001ff517424 */ /* 0x000fe600078e00ff */
[----:B------:R-:W-:Y:S11]  /*7100*/  ISETP.NE.AND.EX P3, PT, R71, RZ, PT, P3 ;  /* 0x000000ff4700720c */ /* 0x000ff60003f65330 */
[----:B------:R-:W-:Y:S02]  /*7110*/  @!UPT UIADD3 URZ, UPT, UPT, URZ, URZ, URZ ;  /* 0x000000fffffff290 */ /* 0x000fe4000fffe0ff */
[----:B------:R-:W1:Y:S01]  /*7120*/  @P3 LDC.64 R2, c[0x0][0x888] ;  /* 0x00022200ff023b82 */ /* 0x000e620000000a00 */
[----:B--2---:R-:W-:Y:S04]  /*7130*/  @P3 IMAD R0, R76, UR36, RZ ;  /* 0x000000244c003c24 */ /* 0x004fe8000f8e02ff */
[----:B-1----:R-:W-:Y:S04]  /*7140*/  @P3 IMAD.WIDE R2, R0, 0x4, R2 ;  /* 0x0000000400023825 */ /* 0x002fe800078e0202 */
[----:B------:R-:W-:Y:S01]  /*7150*/  HFMA2 R0, -RZ, RZ, 0, 5.9604644775390625e-08 ;  /* 0x00000001ff007431 */ /* 0x000fe200000001ff */
[----:B-----5:R1:W5:Y:S04]  /*7160*/  @P3 LDG.E R40, desc[UR52][R2.64] ;  /* 0x0000003402283981 */ /* 0x020368000c1e1900 */
[----:B------:R-:W-:Y:S01]  /*7170*/  @!P3 PRMT R81, R0, 0x7610, R81 ;  /* 0x000076100051b816 */ /* 0x000fe20000000051 */
[----:B-1----:R-:W3:Y:S06]  /*7180*/  @!P3 LDC R40, c[0x0][0x880] ;  /* 0x00022000ff28bb82 */ /* 0x002eec0000000800 */
.L_x_133:
[----:B------:R-:W-:Y:S05]  /*7190*/  @!P5 BRA `(.L_x_134) ;  /* 0x000000000020d947 */ /* 0x000fea0003800000 */
[----:B------:R-:W-:Y:S04]  /*71a0*/  ISETP.NE.U32.AND P3, PT, R72, RZ, PT ;  /* 0x000000ff4800720c */ /* 0x000fe80003f65070 */
[----:B------:R-:W-:Y:S11]  /*71b0*/  ISETP.NE.AND.EX P3, PT, R73, RZ, PT, P3 ;  /* 0x000000ff4900720c */ /* 0x000ff60003f65330 */
[----:B------:R-:W-:Y:S02]  /*71c0*/  @!UPT UIADD3 URZ, UPT, UPT, URZ, URZ, URZ ;  /* 0x000000fffffff290 */ /* 0x000fe4000fffe0ff */
[----:B------:R-:W1:Y:S01]  /*71d0*/  @P3 LDC.64 R2, c[0x0][0x8a8] ;  /* 0x00022a00ff023b82 */ /* 0x000e620000000a00 */
[----:B--2---:R-:W-:Y:S04]  /*71e0*/  @P3 IMAD R0, R74, UR36, RZ ;  /* 0x000000244a003c24 */ /* 0x004fe8000f8e02ff */
[----:B-1----:R-:W-:Y:S05]  /*71f0*/  @P3 IMAD.WIDE R2, R0, 0x4, R2 ;  /* 0x0000000400023825 */ /* 0x002fea00078e0202 */
[----:B-----5:R1:W5:Y:S02]  /*7200*/  @P3 LDG.E R38, desc[UR52][R2.64] ;  /* 0x0000003402263981 */ /* 0x020364000c1e1900 */
[----:B-1----:R-:W4:Y:S02]  /*7210*/  @!P3 LDC R38, c[0x0][0x8a0] ;  /* 0x00022800ff26bb82 */ /* 0x002f240000000800 */
.L_x_134:
[----:B---3-5:R-:W-:Y:S01]  /*7220*/  @!P2 ISETP.NE.AND P3, PT, R40, RZ, PT ;  /* 0x000000ff2800a20c */ /* 0x028fe20003f65270 */
[----:B------:R-:W-:Y:S01]  /*7230*/  BSSY B1, `(.L_x_135) ;  /* 0x0000036000017945 */ /* 0x000fe20003800000 */
[----:B------:R-:W-:Y:S02]  /*7240*/  @!P2 SEL R2, RZ, 0xffffffff, P1 ;  /* 0xffffffffff02a807 */ /* 0x000fe40000800000 */
[----:B------:R-:W-:Y:S02]  /*7250*/  CS2R R50, SRZ ;  /* 0x0000000000327805 */ /* 0x000fe4000001ff00 */
[----:B--2---:R-:W-:Y:S02]  /*7260*/  @!P2 SEL R0, RZ, 0xffffffff, P3 ;  /* 0xffffffffff00a807 */ /* 0x004fe40001800000 */
[----:B------:R-:W-:Y:S02]  /*7270*/  CS2R R48, SRZ ;  /* 0x0000000000307805 */ /* 0x000fe4000001ff00 */
[----:B------:R-:W-:Y:S02]  /*7280*/  @!P2 LOP3.LUT P1, RZ, R81, 0xff, RZ, 0xc0, !PT ;  /* 0x000000ff51ffa812 */ /* 0x000fe4000782c0ff */
[----:B------:R-:W-:Y:S02]  /*7290*/  CS2R R46, SRZ ;  /* 0x00000000002e7805 */ /* 0x000fe4000001ff00 */
[----:B------:R-:W-:Y:S02]  /*72a0*/  LEA R83, R36, UR57, 0x3 ;  /* 0x0000003924537c11 */ /* 0x000fe4000f8e18ff */
[----:B------:R-:W-:Y:S02]  /*72b0*/  CS2R R44, SRZ ;  /* 0x00000000002c7805 */ /* 0x000fe4000001ff00 */
[----:B------:R-:W-:Y:S01]  /*72c0*/  @P0 SEL R0, R2, R0, !P1 ;  /* 0x0000000002000207 */ /* 0x000fe20004800000 */
[----:B------:R-:W-:Y:S01]  /*72d0*/  IMAD R2, R36, 0x20, R37 ;  /* 0x0000002024027824 */ /* 0x000fe200078e0225 */
[----:B------:R-:W-:Y:S02]  /*72e0*/  SHF.L.U32 R4, R87, 0x1f, RZ ;  /* 0x0000001f57047819 */ /* 0x000fe400000006ff */
[----:B------:R-:W-:Y:S02]  /*72f0*/  @!P2 LOP3.LUT R0, R0, 0x1, RZ, 0xc0, !PT ;  /* 0x000000010000a812 */ /* 0x000fe400078ec0ff */
[----:B------:R-:W-:Y:S02]  /*7300*/  PLOP3.LUT P5, PT, PT, PT, PT, 0x8, 0x80 ;  /* 0x000000000080781c */ /* 0x000fe40003fae170 */
[----:B------:R-:W-:Y:S11]  /*7310*/  ISETP.NE.U32.OR P2, PT, R0, 0x1, P2 ;  /* 0x000000010000780c */ /* 0x000ff60001745470 */
[----:B------:R-:W-:Y:S02]  /*7320*/  @!UPT UIADD3 URZ, UPT, UPT, URZ, URZ, URZ ;  /* 0x000000fffffff290 */ /* 0x000fe4000fffe0ff */
[----:B------:R-:W-:Y:S04]  /*7330*/  @P2 SHF.L.U32 R0, R85, 0x1f, RZ ;  /* 0x0000001f55002819 */ /* 0x000fe800000006ff */
[----:B------:R-:W1:Y:S01]  /*7340*/  @P2 SYNCS.PHASECHK.TRANS64.TRYWAIT P0, [UR57+0x240], R0 ;  /* 0x00024000ff0025a7 */ /* 0x000e620008001139 */
[----:B------:R2:W3:Y:S01]  /*7350*/  SYNCS.PHASECHK.TRANS64.TRYWAIT P3, [R83+URZ+0x280], R4 ;  /* 0x00028004530075a7 */ /* 0x0004e200080611ff */
[----:B-1----:R-:W-:Y:S01]  /*7360*/  @P2 PLOP3.LUT P5, PT, P0, PT, PT, 0x8, 0x80 ;  /* 0x000000000080281c */ /* 0x002fe200007ae170 */
[----:B------:R-:W-:Y:S01]  /*7370*/  @!UPT UIADD3 URZ, UPT, UPT, URZ, URZ, URZ ;  /* 0x000000fffffff290 */ /* 0x000fe2000fffe0ff */
[----:B--23--:R-:W-:Y:S11]  /*7380*/  @!P2 BRA `(.L_x_136) ;  /* 0x000000000080a947 */ /* 0x00cff60003800000 */
[----:B------:R-:W-:Y:S01]  /*7390*/  ISETP.NE.U32.AND P0, PT, R70, RZ, PT ;  /* 0x000000ff4600720c */ /* 0x000fe20003f05070 */
[----:B------:R-:W-:Y:S01]  /*73a0*/  BSSY B0, `(.L_x_137) ;  /* 0x0000012000007945 */ /* 0x000fe20003800000 */
[----:B------:R-:W-:Y:S02]  /*73b0*/  ISETP.NE.AND P2, PT, R40, RZ, PT ;  /* 0x000000ff2800720c */ /* 0x000fe40003f45270 */
[----:B------:R-:W-:Y:S02]  /*73c0*/  CS2R R46, SRZ ;  /* 0x00000000002e7805 */ /* 0x000fe4000001ff00 */
[----:B------:R-:W-:Y:S02]  /*73d0*/  ISETP.NE.AND.EX P0, PT, R71, RZ, PT, P0 ;  /* 0x000000ff4700720c */ /* 0x000fe40003f05300 */
[----:B------:R-:W-:Y:S02]  /*73e0*/  CS2R R44, SRZ ;  /* 0x00000000002c7805 */ /* 0x000fe4000001ff00 */
[----:B------:R-:W-:Y:S02]  /*73f0*/  LOP3.LUT P1, RZ, R81, 0xff, RZ, 0xc0, !PT ;  /* 0x000000ff51ff7812 */ /* 0x000fe4000782c0ff */
[----:B------:R-:W-:Y:S02]  /*7400*/  CS2R R50, SRZ ;  /* 0x0000000000327805 */ /* 0x000fe4000001ff00 */
[----:B------:R-:W-:Y:S02]  /*7410*/  SEL R0, RZ, 0xffffffff, P2 ;  /* 0xffffffffff007807 */ /* 0x000fe40001000000 */
[----:B------:R-:W-:Y:S02]  /*7420*/  CS2R R48, SRZ ;  /* 0x0000000000307805 */ /* 0x000fe4000001ff00 */
[----:B------:R-:W-:Y:S04]  /*7430*/  SEL R3, RZ, 0xffffffff, P0 ;  /* 0xffffffffff037807 */ /* 0x000fe80000000000 */
[----:B------:R-:W-:Y:S04]  /*7440*/  @P4 SEL R0, R3, R0, !P1 ;  /* 0x0000000003004207 */ /* 0x000fe80004800000 */
[----:B------:R-:W-:Y:S04]  /*7450*/  LOP3.LUT R0, R0, 0x1, RZ, 0xc0, !PT ;  /* 0x0000000100007812 */ /* 0x000fe800078ec0ff */
[----:B------:R-:W-:Y:S01]  /*7460*/  ISETP.NE.U32.AND P0, PT, R0, 0x1, PT ;  /* 0x000000010000780c */ /* 0x000fe20003f05070 */
[----:B------:R-:W-:Y:S01]  /*7470*/  @!UPT UIADD3 URZ, UPT, UPT, URZ, URZ, URZ ;  /* 0x000000fffffff290 */ /* 0x000fe2000fffe0ff */
[----:B------:R-:W-:Y:S11]  /*7480*/  @!P5 BRA `(.L_x_138) ;  /* 0x00000000000cd947 */ /* 0x000ff60003800000 */
[----:B------:R-:W-:Y:S04]  /*7490*/  SHF.L.U32 R3, R85, 0x1f, RZ ;  /* 0x0000001f55037819 */ /* 0x000fe800000006ff */
[----:B------:R-:W1:Y:S02]  /*74a0*/  SYNCS.PHASECHK.TRANS64.TRYWAIT P1, [UR57+0x240], R3 ;  /* 0x00024003ff0075a7 */ /* 0x000e640008021139 */
[----:B-1----:R-:W-:Y:S05]  /*74b0*/  @!P1 BRA `(.L_x_139) ;  /* 0x0000002000b89947 */ /* 0x002fea0003800000 */
.L_x_138:
[----:B------:R-:W-:Y:S05]  /*74c0*/  BSYNC B0 ;  /* 0x0000000000007941 */ /* 0x000fea0003800000 */
.L_x_137:
[----:B------:R2:W3:Y:S01]  /*74d0*/  @P0 LDS.128 R44, [R80+UR57+0x400] ;  /* 0x00040039502c0984 */ /* 0x0004e20008000c00 */
[----:B------:R-:W-:Y:S01]  /*74e0*/  UIADD3 UR4, UPT, UPT, UR57, 0x248, URZ ;  /* 0x0000024839047890 */ /* 0x000fe2000fffe0ff */
[----:B------:R-:W-:Y:S02]  /*74f0*/  LOP3.LUT R85, R85, 0x1, RZ, 0x3c, !PT ;  /* 0x0000000155557812 */ /* 0x000fe400078e3cff */
[----:B------:R2:W1:Y:S01]  /*7500*/  @P0 LDS.128 R48, [R79+0x10] ;  /* 0x000010004f300984 */ /* 0x0004620000000c00 */
[----:B------:R-:W-:Y:S01]  /*7510*/  UPRMT UR4, UR54, 0x654, UR4 ;  /* 0x0000065436047896 */ /* 0x000fe20008000004 */
[----:B------:R-:W-:Y:S01]  /*7520*/  @!PT LDS RZ, [RZ] ;  /* 0x00000000fffff984 */ /* 0x000fe20000000800 */
[----:B------:R-:W-:Y:S01]  /*7530*/  @!PT LDS RZ, [RZ] ;  /* 0x00000000fffff984 */ /* 0x000fe20000000800 */
[----:B------:R-:W-:Y:S01]  /*7540*/  @!PT LDS RZ, [RZ] ;  /* 0x00000000fffff984 */ /* 0x000fe20000000800 */
[----:B------:R-:W-:Y:S01]  /*7550*/  @!PT LDS RZ, [RZ] ;  /* 0x00000000fffff984 */ /* 0x000fe20000000800 */
[----:B------:R5:W-:Y:S06]  /*7560*/  MEMBAR.ALL.CTA ;  /* 0x0000000000007992 */ /* 0x000bec0000008000 */
[----:B-----5:R-:W5:Y:S02]  /*7570*/  FENCE.VIEW.ASYNC.S ;  /* 0x00000000000073c6 */ /* 0x020f640000000000 */
[----:B-----5:R-:W-:Y:S03]  /*7580*/  SYNCS.ARRIVE.TRANS64.RED.A1T0 RZ, [UR4], RZ ;  /* 0x000000ffffff79a7 */ /* 0x020fe60008100404 */
.L_x_136:
[----:B------:R-:W-:Y:S05]  /*7590*/  BSYNC B1 ;  /* 0x0000000000017941 */ /* 0x000fea0003800000 */
.L_x_135:
[----:B-1----:R-:W-:Y:S04]  /*75a0*/  SHF.R.U32.HI R0, RZ, 0x15, R2 ;  /* 0x00000015ff007819 */ /* 0x002fe80000011602 */
[----:B------:R-:W-:Y:S01]  /*75b0*/  LOP3.LUT P0, RZ, R0, 0x3, R82, 0x48, !PT ;  /* 0x0000000300ff7812 */ /* 0x000fe20007804852 */
[----:B------:R-:W-:Y:S01]  /*75c0*/  @!UPT UIADD3 URZ, UPT, UPT, URZ, URZ, URZ ;  /* 0x000000fffffff290 */ /* 0x000fe2000fffe0ff */
[----:B------:R-:W-:Y:S11]  /*75d0*/  @P3 BRA `(.L_x_140) ;  /* 0x0000000000083947 */ /* 0x000ff60003800000 */
[----:B------:R-:W1:Y:S02]  /*75e0*/  SYNCS.PHASECHK.TRANS64.TRYWAIT P1, [R83+URZ+0x280], R4 ;  /* 0x00028004530075a7 */ /* 0x000e6400080211ff */
[----:B-1----:R-:W-:Y:S05]  /*75f0*/  @!P1 BRA `(.L_x_141) ;  /* 0x0000002000809947 */ /* 0x002fea0003800000 */
.L_x_140:
[----:B------:R-:W-:Y:S05]  /*7600*/  @!P0 BRA `(.L_x_142) ;  /* 0x0000000000408947 */ /* 0x000fea0003800000 */
[----:B------:R-:W1:Y:S01]  /*7610*/  LDCU.64 UR8, c[0x4][0x70] ;  /* 0x01000e00ff0877ac */ /* 0x000e620008000a00 */
[----:B------:R-:W-:Y:S01]  /*7620*/  MOV R15, 0x0 ;  /* 0x00000000000f7802 */ /* 0x000fe20000000f00 */
[----:B------:R-:W-:Y:S02]  /*7630*/  HFMA2 R12, -RZ, RZ, 0, 5.9604644775390625e-08 ;  /* 0x00000001ff0c7431 */ /* 0x000fe400000001ff */
[----:B------:R-:W-:Y:S02]  /*7640*/  IMAD.MOV.U32 R8, RZ, RZ, 0x192 ;  /* 0x00000192ff087424 */ /* 0x000fe400078e00ff */
[----:B------:R-:W-:Y:S01]  /*7650*/  IMAD.MOV.U32 R13, RZ, RZ, RZ ;  /* 0x000000ffff0d7224 */ /* 0x000fe200078e00ff */
[----:B------:R-:W5:Y:S01]  /*7660*/  LDCU.64 UR6, c[0x4][0x78] ;  /* 0x01000f00ff0677ac */ /* 0x000f620008000a00 */
[----:B------:R-:W2:Y:S01]  /*7670*/  LDC.64 R14, c[0x4][R15] ;  /* 0x010000000f0e7b82 */ /* 0x000ea20000000a00 */
[----:B------:R-:W3:Y:S01]  /*7680*/  LDCU.64 UR4, c[0x4][0x10] ;  /* 0x01000200ff0477ac */ /* 0x000ee20008000a00 */
[----:B-1----:R-:W-:Y:S01]  /*7690*/  MOV R5, UR9 ;  /* 0x0000000900057c02 */ /* 0x002fe20008000f00 */
[----:B------:R-:W-:Y:S01]  /*76a0*/  IMAD.U32 R4, RZ, RZ, UR8 ;  /* 0x00000008ff047e24 */ /* 0x000fe2000f8e00ff */
[----:B-----5:R-:W-:Y:S01]  /*76b0*/  MOV R7, UR7 ;  /* 0x0000000700077c02 */ /* 0x020fe20008000f00 */
[----:B------:R-:W-:Y:S01]  /*76c0*/  IMAD.U32 R6, RZ, RZ, UR6 ;  /* 0x00000006ff067e24 */ /* 0x000fe2000f8e00ff */
[----:B---3--:R-:W-:Y:S01]  /*76d0*/  MOV R11, UR5 ;  /* 0x00000005000b7c02 */ /* 0x008fe20008000f00 */
[----:B------:R-:W-:Y:S02]  /*76e0*/  IMAD.U32 R10, RZ, RZ, UR4 ;  /* 0x00000004ff0a7e24 */ /* 0x000fe4000f8e00ff */
[----:B------:R-:W-:Y:S07]  /*76f0*/  LEPC R20, `(.L_x_142) ;  /* 0x000000001014794e */ /* 0x000fee0000000000 */
[----:B--2-4-:R-:W-:Y:S05]  /*7700*/  CALL.ABS.NOINC R14 ;  /* 0x000000000e007343 */ /* 0x014fea0003c00000 */
.L_x_142:
[----:B------:R-:W-:Y:S01]  /*7710*/  LOP3.LUT P0, RZ, R78, 0x60, RZ, 0xc0, !PT ;  /* 0x000000604eff7812 */ /* 0x000fe2000780c0ff */
[----:B------:R-:W-:Y:S05]  /*7720*/  WARPSYNC.ALL ;  /* 0x0000000000007948 */ /* 0x000fea0003800000 */
[----:B------:R-:W-:Y:S01]  /*7730*/  R2UR UR4, R2 ;  /* 0x00000000020472ca */ /* 0x000fe200000e0000 */
[----:B---3--:R-:W-:Y:S01]  /*7740*/  IMAD.U32 R64, R46, 0x10000, RZ ;  /* 0x000100002e407824 */ /* 0x008fe200078e00ff */
[----:B------:R-:W-:Y:S01]  /*7750*/  SHF.L.U32 R41, R44, 0x10, RZ ;  /* 0x000000102c297819 */ /* 0x000fe200000006ff */
[----:B------:R-:W-:Y:S01]  /*7760*/  IMAD.U32 R63, R48, 0x10000, RZ ;  /* 0x00010000303f7824 */ /* 0x000fe200078e00ff */
[----:B------:R-:W-:Y:S01]  /*7770*/  PRMT R39, R44, 0x8880, RZ ;  /* 0x000088802c277816 */ /* 0x000fe200000000ff */
[----:B------:R-:W-:Y:S01]  /*7780*/  IMAD.U32 R53, R50, 0x10000, RZ ;  /* 0x0001000032357824 */ /* 0x000fe200078e00ff */
[----:B------:R-:W-:Y:S01]  /*7790*/  SHF.L.U32 R42, R44, 0x8, RZ ;  /* 0x000000082c2a7819 */ /* 0x000fe200000006ff */
[----:B------:R-:W-:Y:S01]  /*77a0*/  BSSY.RECONVERGENT B0, `(.L_x_143) ;  /* 0x000009e000007945 */ /* 0x000fe20003800200 */
[----:B------:R-:W-:Y:S02]  /*77b0*/  SHF.R.S32.HI R41, RZ, 0x18, R41 ;  /* 0x00000018ff297819 */ /* 0x000fe40000011429 */
[----:B------:R-:W-:Y:S02]  /*77c0*/  SHF.R.S32.HI R42, RZ, 0x18, R42 ;  /* 0x00000018ff2a7819 */ /* 0x000fe4000001142a */
[----:B------:R-:W-:Y:S01]  /*77d0*/  SHF.R.S32.HI R43, RZ, 0x18, R44 ;  /* 0x00000018ff2b7819 */ /* 0x000fe2000001142c */
[----:B------:R-:W1:Y:S01]  /*77e0*/  LDTM.x32 R4, tmem[UR4] ;  /* 0x00000004000479ee */ /* 0x000e6200082c0000 */
[----:B------:R-:W-:Y:S01]  /*77f0*/  NOP ;  /* 0x0000000000007918 */ /* 0x000fe20000000000 */
[----:B------:R-:W-:Y:S02]  /*7800*/  IADD3 R83, PT, PT, R83, 0x2a0, RZ ;  /* 0x000002a053537810 */ /* 0x000fe40007ffe0ff */
[----:B------:R-:W-:Y:S02]  /*7810*/  PRMT R69, R45, 0x8880, RZ ;  /* 0x000088802d457816 */ /* 0x000fe400000000ff */
[----:B------:R-:W-:Y:S02]  /*7820*/  LOP3.LUT R83, R83, 0xfefffff8, RZ, 0xc0, !PT ;  /* 0xfefffff853537812 */ /* 0x000fe400078ec0ff */
[----:B------:R-:W-:Y:S02]  /*7830*/  SHF.L.U32 R68, R45, 0x10, RZ ;  /* 0x000000102d447819 */ /* 0x000fe400000006ff */
[----:B-1----:R1:W-:Y:S01]  /*7840*/  SYNCS.ARRIVE.TRANS64.RED.A1T0 RZ, [R83+URZ], RZ ;  /* 0x000000ff53ff79a7 */ /* 0x0023e200081004ff */
[----:B------:R-:W-:Y:S02]  /*7850*/  SHF.R.S32.HI R44, RZ, 0x18, R45 ;  /* 0x00000018ff2c7819 */ /* 0x000fe4000001142d */
[----:B------:R-:W-:Y:S02]  /*7860*/  PRMT R66, R46, 0x8880, RZ ;  /* 0x000088802e427816 */ /* 0x000fe400000000ff */
[C---:B------:R-:W-:Y:S02]  /*7870*/  PRMT R60, R47.reuse, 0x8880, RZ ;  /* 0x000088802f3c7816 */ /* 0x040fe400000000ff */
[C---:B------:R-:W-:Y:S02]  /*7880*/  SHF.L.U32 R59, R47.reuse, 0x10, RZ ;  /* 0x000000102f3b7819 */ /* 0x040fe400000006ff */
[----:B------:R-:W-:Y:S02]  /*7890*/  SHF.L.U32 R58, R47, 0x8, RZ ;  /* 0x000000082f3a7819 */ /* 0x000fe400000006ff */
[C---:B------:R-:W-:Y:S02]  /*78a0*/  PRMT R65, R48.reuse, 0x8880, RZ ;  /* 0x0000888030417816 */ /* 0x040fe400000000ff */
[----:B------:R-:W-:Y:S01]  /*78b0*/  SHF.L.U32 R62, R48, 0x8, RZ ;  /* 0x00000008303e7819 */ /* 0x000fe200000006ff */
[C---:B----4-:R-:W-:Y:S01]  /*78c0*/  IMAD R0, R38.reuse, R4, RZ ;  /* 0x0000000426007224 */ /* 0x050fe200078e02ff */
[----:B------:R-:W-:Y:S01]  /*78d0*/  SHF.R.S32.HI R4, RZ, 0x18, R68 ;  /* 0x00000018ff047819 */ /* 0x000fe20000011444 */
[C---:B------:R-:W-:Y:S01]  /*78e0*/  IMAD R2, R38.reuse, R5, RZ ;  /* 0x0000000526027224 */ /* 0x040fe200078e02ff */
[C---:B------:R-:W-:Y:S01]  /*78f0*/  PRMT R57, R49.reuse, 0x8880, RZ ;  /* 0x0000888031397816 */ /* 0x040fe200000000ff */
[C---:B------:R-:W-:Y:S01]  /*7900*/  IMAD R3, R38.reuse, R6, RZ ;  /* 0x0000000626037224 */ /* 0x040fe200078e02ff */
[----:B------:R-:W-:Y:S01]  /*7910*/  SHF.L.U32 R56, R49, 0x10, RZ ;  /* 0x0000001031387819 */ /* 0x000fe200000006ff */
[----:B------:R-:W-:Y:S01]  /*7920*/  IMAD R0, R39, R40, R0 ;  /* 0x0000002827007224 */ /* 0x000fe200078e0200 */
[----:B------:R-:W-:Y:S01]  /*7930*/  MOV R39, R66 ;  /* 0x0000004200277202 */ /* 0x000fe20000000f00 */
[----:B------:R-:W-:Y:S01]  /*7940*/  IMAD R7, R38, R7, RZ ;  /* 0x0000000726077224 */ /* 0x000fe200078e02ff */
[----:B------:R-:W-:Y:S01]  /*7950*/  SHF.L.U32 R55, R49, 0x8, RZ ;  /* 0x0000000831377819 */ /* 0x000fe200000006ff */
[-C--:B------:R-:W-:Y:S01]  /*7960*/  IMAD R2, R41, R40.reuse, R2 ;  /* 0x0000002829027224 */ /* 0x080fe200078e0202 */
[----:B------:R-:W-:Y:S01]  /*7970*/  SHF.R.S32.HI R41, RZ, 0x18, R48 ;  /* 0x00000018ff297819 */ /* 0x000fe20000011430 */
[-C--:B------:R-:W-:Y:S01]  /*7980*/  IMAD R3, R42, R40.reuse, R3 ;  /* 0x000000282a037224 */ /* 0x080fe200078e0203 */
[----:B------:R-:W-:Y:S01]  /*7990*/  SHF.L.U32 R48, R51, 0x8, RZ ;  /* 0x0000000833307819 */ /* 0x000fe200000006ff */
[----:B------:R-:W-:Y:S01]  /*79a0*/  IMAD R7, R43, R40, R7 ;  /* 0x000000282b077224 */ /* 0x000fe200078e0207 */
[----:B------:R-:W-:Y:S01]  /*79b0*/  SHF.L.U32 R67, R45, 0x8, RZ ;  /* 0x000000082d437819 */ /* 0x000fe200000006ff */
[C---:B------:R-:W-:Y:S01]  /*79c0*/  IMAD R8, R38.reuse, R8, RZ ;  /* 0x0000000826087224 */ /* 0x040fe200078e02ff */
[----:B------:R-:W-:Y:S01]  /*79d0*/  SHF.R.S32.HI R45, RZ, 0x18, R46 ;  /* 0x00000018ff2d7819 */ /* 0x000fe2000001142e */
[----:B------:R-:W-:Y:S01]  /*79e0*/  IMAD R9, R38, R9, RZ ;  /* 0x0000000926097224 */ /* 0x000fe200078e02ff */
[----:B------:R-:W-:Y:S01]  /*79f0*/  SHF.L.U32 R61, R46, 0x8, RZ ;  /* 0x000000082e3d7819 */ /* 0x000fe200000006ff */
[C---:B------:R-:W-:Y:S01]  /*7a00*/  IMAD R10, R38.reuse, R10, RZ ;  /* 0x0000000a260a7224 */ /* 0x040fe200078e02ff */
[----:B------:R-:W-:Y:S01]  /*7a10*/  SHF.R.S32.HI R46, RZ, 0x18, R47 ;  /* 0x00000018ff2e7819 */ /* 0x000fe2000001142f */
[C---:B------:R-:W-:Y:S01]  /*7a20*/  IMAD R11, R38.reuse, R11, RZ ;  /* 0x0000000b260b7224 */ /* 0x040fe200078e02ff */
[----:B------:R-:W-:Y:S01]  /*7a30*/  SHF.R.S32.HI R42, RZ, 0x18, R49 ;  /* 0x00000018ff2a7819 */ /* 0x000fe20000011431 */
[----:B------:R-:W-:Y:S01]  /*7a40*/  IMAD R6, R38, R15, RZ ;  /* 0x0000000f26067224 */ /* 0x000fe200078e02ff */
[----:B------:R-:W-:Y:S01]  /*7a50*/  PRMT R54, R50, 0x8880, RZ ;  /* 0x0000888032367816 */ /* 0x000fe200000000ff */
[----:B------:R-:W-:Y:S01]  /*7a60*/  IMAD R15, R38, R20, RZ ;  /* 0x00000014260f7224 */ /* 0x000fe200078e02ff */
[----:B------:R-:W-:Y:S01]  /*7a70*/  SHF.L.U32 R52, R50, 0x8, RZ ;  /* 0x0000000832347819 */ /* 0x000fe200000006ff */
[C---:B------:R-:W-:Y:S01]  /*7a80*/  IMAD R20, R38.reuse, R25, RZ ;  /* 0x0000001926147224 */ /* 0x040fe200078e02ff */
[----:B------:R-:W-:Y:S01]  /*7a90*/  SHF.R.S32.HI R43, RZ, 0x18, R50 ;  /* 0x00000018ff2b7819 */ /* 0x000fe20000011432 */
[C---:B------:R-:W-:Y:S01]  /*7aa0*/  IMAD R25, R38.reuse, R30, RZ ;  /* 0x0000001e26197224 */ /* 0x040fe200078e02ff */
[C---:B------:R-:W-:Y:S01]  /*7ab0*/  PRMT R50, R51.reuse, 0x8880, RZ ;  /* 0x0000888033327816 */ /* 0x040fe200000000ff */
[C---:B------:R-:W-:Y:S01]  /*7ac0*/  IMAD R30, R38.reuse, R35, RZ ;  /* 0x00000023261e7224 */ /* 0x040fe200078e02ff */
[----:B------:R-:W-:Y:S02]  /*7ad0*/  SHF.L.U32 R49, R51, 0x10, RZ ;  /* 0x0000001033317819 */ /* 0x000fe400000006ff */
[----:B------:R-:W-:Y:S02]  /*7ae0*/  SHF.R.S32.HI R47, RZ, 0x18, R51 ;  /* 0x00000018ff2f7819 */ /* 0x000fe40000011433 */
[----:B------:R-:W-:Y:S01]  /*7af0*/  I2IP.S8.S32.SAT R51, R7, R3, RZ ;  /* 0x0000000307337239 */ /* 0x000fe200000014ff */
[----:B------:R-:W-:Y:S01]  /*7b00*/  IMAD.MOV.U32 R3, RZ, RZ, R69 ;  /* 0x000000ffff037224 */ /* 0x000fe200078e0045 */
[----:B------:R-:W-:Y:S01]  /*7b10*/  SHF.R.S32.HI R5, RZ, 0x18, R67 ;  /* 0x00000018ff057819 */ /* 0x000fe20000011443 */
[----:B------:R-:W-:Y:S01]  /*7b20*/  IMAD R7, R38, R16, RZ ;  /* 0x0000001026077224 */ /* 0x000fe200078e02ff */
[----:B------:R-:W-:Y:S01]  /*7b30*/  IADD3 R36, PT, PT, R36, 0x1, RZ ;  /* 0x0000000124247810 */ /* 0x000fe20007ffe0ff */
[-C--:B------:R-:W-:Y:S02]  /*7b40*/  IMAD R8, R3, R40.reuse, R8 ;  /* 0x0000002803087224 */ /* 0x080fe400078e0208 */
[-C--:B------:R-:W-:Y:S02]  /*7b50*/  IMAD R9, R4, R40.reuse, R9 ;  /* 0x0000002804097224 */ /* 0x080fe400078e0209 */
[-C--:B------:R-:W-:Y:S02]  /*7b60*/  IMAD R10, R5, R40.reuse, R10 ;  /* 0x00000028050a7224 */ /* 0x080fe400078e020a */
[----:B------:R-:W-:Y:S02]  /*7b70*/  IMAD R11, R44, R40, R11 ;  /* 0x000000282c0b7224 */ /* 0x000fe400078e020b */
[C---:B------:R-:W-:Y:S02]  /*7b80*/  IMAD R3, R38.reuse, R12, RZ ;  /* 0x0000000c26037224 */ /* 0x040fe400078e02ff */
[C---:B------:R-:W-:Y:S01]  /*7b90*/  IMAD R12, R38.reuse, R17, RZ ;  /* 0x00000011260c7224 */ /* 0x040fe200078e02ff */
[----:B------:R-:W-:Y:S01]  /*7ba0*/  I2IP.S8.S32.SAT R11, R11, R10, RZ ;  /* 0x0000000a0b0b7239 */ /* 0x000fe200000014ff */
[C---:B------:R-:W-:Y:S01]  /*7bb0*/  IMAD R17, R38.reuse, R22, RZ ;  /* 0x0000001626117224 */ /* 0x040fe200078e02ff */
[----:B------:R-:W-:Y:S01]  /*7bc0*/  SHF.R.S32.HI R10, RZ, 0x18, R64 ;  /* 0x00000018ff0a7819 */ /* 0x000fe20000011440 */
[C---:B------:R-:W-:Y:S02]  /*7bd0*/  IMAD R22, R38.reuse, R27, RZ ;  /* 0x0000001b26167224 */ /* 0x040fe400078e02ff */
[----:B------:R-:W-:Y:S01]  /*7be0*/  IMAD R27, R38, R32, RZ ;  /* 0x00000020261b7224 */ /* 0x000fe200078e02ff */
[----:B------:R-:W-:Y:S01]  /*7bf0*/  I2IP.S8.S32.SAT R32, R2, R0, R51 ;  /* 0x0000000002207239 */ /* 0x000fe20000001433 */
[C---:B------:R-:W-:Y:S01]  /*7c00*/  IMAD R4, R38.reuse, R13, RZ ;  /* 0x0000000d26047224 */ /* 0x040fe200078e02ff */
[----:B------:R-:W-:Y:S01]  /*7c10*/  SHF.R.S32.HI R0, RZ, 0x18, R61 ;  /* 0x00000018ff007819 */ /* 0x000fe2000001143d */
[C---:B------:R-:W-:Y:S01]  /*7c20*/  IMAD R5, R38.reuse, R14, RZ ;  /* 0x0000000e26057224 */ /* 0x040fe200078e02ff */
[----:B------:R-:W-:Y:S01]  /*7c30*/  MOV R2, R60 ;  /* 0x0000003c00027202 */ /* 0x000fe20000000f00 */
[C---:B------:R-:W-:Y:S02]  /*7c40*/  IMAD R13, R38.reuse, R18, RZ ;  /* 0x00000012260d7224 */ /* 0x040fe400078e02ff */
[----:B------:R-:W-:Y:S02]  /*7c50*/  IMAD R3, R39, R40, R3 ;  /* 0x0000002827037224 */ /* 0x000fe400078e0203 */
[C---:B------:R-:W-:Y:S02]  /*7c60*/  IMAD R18, R38.reuse, R23, RZ ;  /* 0x0000001726127224 */ /* 0x040fe400078e02ff */
[----:B------:R-:W-:Y:S02]  /*7c70*/  IMAD R23, R38, R28, RZ ;  /* 0x0000001c26177224 */ /* 0x000fe400078e02ff */
[----:B------:R-:W-:Y:S02]  /*7c80*/  IMAD R4, R10, R40, R4 ;  /* 0x000000280a047224 */ /* 0x000fe400078e0204 */
[----:B------:R-:W-:Y:S01]  /*7c90*/  IMAD R28, R38, R33, RZ ;  /* 0x00000021261c7224 */ /* 0x000fe200078e02ff */
[----:B------:R-:W-:Y:S01]  /*7ca0*/  I2IP.S8.S32.SAT R33, R9, R8, R11 ;  /* 0x0000000809217239 */ /* 0x000fe2000000140b */
[-C--:B------:R-:W-:Y:S01]  /*7cb0*/  IMAD R5, R0, R40.reuse, R5 ;  /* 0x0000002800057224 */ /* 0x080fe200078e0205 */
[----:B------:R-:W-:Y:S01]  /*7cc0*/  SHF.R.S32.HI R8, RZ, 0x18, R59 ;  /* 0x00000018ff087819 */ /* 0x000fe2000001143b */
[-C--:B------:R-:W-:Y:S01]  /*7cd0*/  IMAD R6, R45, R40.reuse, R6 ;  /* 0x000000282d067224 */ /* 0x080fe200078e0206 */
[----:B------:R-:W-:Y:S01]  /*7ce0*/  SHF.R.S32.HI R9, RZ, 0x18, R58 ;  /* 0x00000018ff097819 */ /* 0x000fe2000001143a */
[-C--:B------:R-:W-:Y:S01]  /*7cf0*/  IMAD R7, R2, R40.reuse, R7 ;  /* 0x0000002802077224 */ /* 0x080fe200078e0207 */
[----:B------:R-:W-:Y:S01]  /*7d00*/  MOV R0, R65 ;  /* 0x0000004100007202 */ /* 0x000fe20000000f00 */
[----:B------:R-:W-:Y:S01]  /*7d10*/  IMAD R14, R38, R19, RZ ;  /* 0x00000013260e7224 */ /* 0x000fe200078e02ff */
[----:B------:R-:W-:Y:S01]  /*7d20*/  I2IP.S8.S32.SAT R5, R6, R5, RZ ;  /* 0x0000000506057239 */ /* 0x000fe200000014ff */
[-C--:B------:R-:W-:Y:S01]  /*7d30*/  IMAD R12, R8, R40.reuse, R12 ;  /* 0x00000028080c7224 */ /* 0x080fe200078e020c */
[----:B------:R-:W-:Y:S01]  /*7d40*/  SHF.R.S32.HI R2, RZ, 0x18, R63 ;  /* 0x00000018ff027819 */ /* 0x000fe2000001143f */
[-C--:B------:R-:W-:Y:S01]  /*7d50*/  IMAD R13, R9, R40.reuse, R13 ;  /* 0x00000028090d7224 */ /* 0x080fe200078e020d */
[----:B------:R-:W-:Y:S01]  /*7d60*/  SHF.R.S32.HI R8, RZ, 0x18, R62 ;  /* 0x00000018ff087819 */ /* 0x000fe2000001143e */
[----:B------:R-:W-:Y:S02]  /*7d70*/  IMAD R16, R38, R21, RZ ;  /* 0x0000001526107224 */ /* 0x000fe400078e02ff */
[-C--:B------:R-:W-:Y:S02]  /*7d80*/  IMAD R14, R46, R40.reuse, R14 ;  /* 0x000000282e0e7224 */ /* 0x080fe400078e020e */
[-C--:B------:R-:W-:Y:S02]  /*7d90*/  IMAD R15, R0, R40.reuse, R15 ;  /* 0x00000028000f7224 */ /* 0x080fe400078e020f */
[----:B------:R-:W-:Y:S01]  /*7da0*/  IMAD R16, R2, R40, R16 ;  /* 0x0000002802107224 */ /* 0x000fe200078e0210 */
[----:B------:R-:W-:Y:S01]  /*7db0*/  I2IP.S8.S32.SAT R13, R14, R13, RZ ;  /* 0x0000000d0e0d7239 */ /* 0x000fe200000014ff */
[C---:B------:R-:W-:Y:S01]  /*7dc0*/  IMAD R19, R38.reuse, R24, RZ ;  /* 0x0000001826137224 */ /* 0x040fe200078e02ff */
[----:B------:R-:W-:Y:S01]  /*7dd0*/  SHF.R.S32.HI R2, RZ, 0x18, R56 ;  /* 0x00000018ff027819 */ /* 0x000fe20000011438 */
[----:B------:R-:W-:Y:S01]  /*7de0*/  IMAD R24, R38, R29, RZ ;  /* 0x0000001d26187224 */ /* 0x000fe200078e02ff */
[----:B------:R-:W-:Y:S01]  /*7df0*/  I2IP.S8.S32.SAT R35, R12, R7, R13 ;  /* 0x000000070c237239 */ /* 0x000fe2000000140d */
[----:B------:R-:W-:Y:S02]  /*7e00*/  IMAD R17, R8, R40, R17 ;  /* 0x0000002808117224 */ /* 0x000fe400078e0211 */
[----:B------:R-:W-:Y:S02]  /*7e10*/  IMAD.MOV.U32 R0, RZ, RZ, R57 ;  /* 0x000000ffff007224 */ /* 0x000fe400078e0039 */
[----:B------:R-:W-:Y:S01]  /*7e20*/  IMAD R29, R38, R34, RZ ;  /* 0x00000022261d7224 */ /* 0x000fe200078e02ff */
[----:B------:R-:W-:Y:S01]  /*7e30*/  I2IP.S8.S32.SAT R34, R4, R3, R5 ;  /* 0x0000000304227239 */ /* 0x000fe20000001405 */
[-C--:B------:R-:W-:Y:S01]  /*7e40*/  IMAD R18, R41, R40.reuse, R18 ;  /* 0x0000002829127224 */ /* 0x080fe200078e0212 */
[----:B------:R-:W-:Y:S01]  /*7e50*/  SHF.R.S32.HI R3, RZ, 0x18, R55 ;  /* 0x00000018ff037819 */ /* 0x000fe20000011437 */
[----:B------:R-:W-:Y:S01]  /*7e60*/  IMAD R19, R0, R40, R19 ;  /* 0x0000002800137224 */ /* 0x000fe200078e0213 */
[----:B------:R-:W-:Y:S01]  /*7e70*/  MOV R0, R54 ;  /* 0x0000003600007202 */ /* 0x000fe20000000f00 */
[----:B------:R1:W-:Y:S01]  /*7e80*/  STS.128 [R80+UR57+0x1400], R32 ;  /* 0x0014002050007988 */ /* 0x0003e20008000c39 */
[----:B------:R-:W-:Y:S01]  /*7e90*/  SHF.R.S32.HI R4, RZ, 0x18, R48 ;  /* 0x00000018ff047819 */ /* 0x000fe20000011430 */
[----:B------:R-:W-:Y:S01]  /*7ea0*/  IMAD R21, R38, R26, RZ ;  /* 0x0000001a26157224 */ /* 0x000fe200078e02ff */
[----:B------:R-:W-:Y:S01]  /*7eb0*/  I2IP.S8.S32.SAT R17, R18, R17, RZ ;  /* 0x0000001112117239 */ /* 0x000fe200000014ff */
[-C--:B------:R-:W-:Y:S01]  /*7ec0*/  IMAD R20, R2, R40.reuse, R20 ;  /* 0x0000002802147224 */ /* 0x080fe200078e0214 */
[----:B------:R-:W-:Y:S01]  /*7ed0*/  SHF.R.S32.HI R2, RZ, 0x18, R53 ;  /* 0x00000018ff027819 */ /* 0x000fe20000011435 */
[-C--:B------:R-:W-:Y:S01]  /*7ee0*/  IMAD R21, R3, R40.reuse, R21 ;  /* 0x0000002803157224 */ /* 0x080fe200078e0215 */
[----:B------:R-:W-:Y:S01]  /*7ef0*/  SHF.R.S32.HI R3, RZ, 0x18, R49 ;  /* 0x00000018ff037819 */ /* 0x000fe20000011431 */
[-C--:B------:R-:W-:Y:S01]  /*7f00*/  IMAD R22, R42, R40.reuse, R22 ;  /* 0x000000282a167224 */ /* 0x080fe200078e0216 */
[----:B------:R-:W-:Y:S01]  /*7f10*/  I2IP.S8.S32.SAT R16, R16, R15, R17 ;  /* 0x0000000f10107239 */ /* 0x000fe20000001411 */
[-C--:B------:R-:W-:Y:S01]  /*7f20*/  IMAD R23, R0, R40.reuse, R23 ;  /* 0x0000002800177224 */ /* 0x080fe200078e0217 */
[----:B------:R-:W-:Y:S01]  /*7f30*/  SHF.R.S32.HI R0, RZ, 0x18, R52 ;  /* 0x00000018ff007819 */ /* 0x000fe20000011434 */
[----:B------:R-:W-:Y:S01]  /*7f40*/  IMAD R24, R2, R40, R24 ;  /* 0x0000002802187224 */ /* 0x000fe200078e0218 */
[----:B------:R-:W-:Y:S01]  /*7f50*/  MOV R2, R50 ;  /* 0x0000003200027202 */ /* 0x000fe20000000f00 */
[----:B------:R-:W-:Y:S01]  /*7f60*/  IMAD R26, R38, R31, RZ ;  /* 0x0000001f261a7224 */ /* 0x000fe200078e02ff */
[----:B------:R-:W-:Y:S01]  /*7f70*/  I2IP.S8.S32.SAT R17, R22, R21, RZ ;  /* 0x0000001516117239 */ /* 0x000fe200000014ff */
[-C--:B------:R-:W-:Y:S02]  /*7f80*/  IMAD R25, R0, R40.reuse, R25 ;  /* 0x0000002800197224 */ /* 0x080fe400078e0219 */
[-C--:B------:R-:W-:Y:S01]  /*7f90*/  IMAD R26, R43, R40.reuse, R26 ;  /* 0x000000282b1a7224 */ /* 0x080fe200078e021a */
[----:B------:R-:W-:Y:S01]  /*7fa0*/  I2IP.S8.S32.SAT R17, R20, R19, R17 ;  /* 0x0000001314117239 */ /* 0x000fe20000001411 */
[-C--:B------:R-:W-:Y:S02]  /*7fb0*/  IMAD R27, R2, R40.reuse, R27 ;  /* 0x00000028021b7224 */ /* 0x080fe400078e021b */
[-C--:B------:R-:W-:Y:S01]  /*7fc0*/  IMAD R28, R3, R40.reuse, R28 ;  /* 0x00000028031c7224 */ /* 0x080fe200078e021c */
[----:B------:R-:W-:Y:S01]  /*7fd0*/  I2IP.S8.S32.SAT R18, R26, R25, RZ ;  /* 0x000000191a127239 */ /* 0x000fe200000014ff */
[-C--:B------:R-:W-:Y:S02]  /*7fe0*/  IMAD R29, R4, R40.reuse, R29 ;  /* 0x00000028041d7224 */ /* 0x080fe400078e021d */
[----:B------:R-:W-:Y:S01]  /*7ff0*/  IMAD R30, R47, R40, R30 ;  /* 0x000000282f1e7224 */ /* 0x000fe200078e021e */
[----:B------:R-:W-:Y:S04]  /*8000*/  I2IP.S8.S32.SAT R18, R24, R23, R18 ;  /* 0x0000001718127239 */ /* 0x000fe80000001412 */
[----:B------:R-:W-:Y:S04]  /*8010*/  I2IP.S8.S32.SAT R29, R30, R29, RZ ;  /* 0x0000001d1e1d7239 */ /* 0x000fe800000014ff */
[----:B------:R-:W-:Y:S05]  /*8020*/  I2IP.S8.S32.SAT R19, R28, R27, R29 ;  /* 0x0000001b1c137239 */ /* 0x000fea000000141d */
[----:B------:R1:W-:Y:S01]  /*8030*/  STS.128 [R79+0x1010], R16 ;  /* 0x001010104f007388 */ /* 0x0003e20000000c00 */
[----:B------:R-:W-:Y:S01]  /*8040*/  @!PT LDS RZ, [RZ] ;  /* 0x00000000fffff984 */ /* 0x000fe20000000800 */
[----:B------:R-:W-:Y:S01]  /*8050*/  @!PT LDS RZ, [RZ] ;  /* 0x00000000fffff984 */ /* 0x000fe20000000800 */
[----:B------:R-:W-:Y:S01]  /*8060*/  @!PT LDS RZ, [RZ] ;  /* 0x00000000fffff984 */ /* 0x000fe20000000800 */
[----:B------:R-:W-:Y:S01]  /*8070*/  @!PT LDS RZ, [RZ] ;  /* 0x00000000fffff984 */ /* 0x000fe20000000800 */
[----:B------:R3:W-:Y:S07]  /*8080*/  MEMBAR.ALL.CTA ;  /* 0x0000000000007992 */ /* 0x0007ee0000008000 */
[----:B---3--:R-:W3:Y:S02]  /*8090*/  FENCE.VIEW.ASYNC.S ;  /* 0x00000000000073c6 */ /* 0x008ee40000000000 */
[----:B---3--:R-:W-:Y:S06]  /*80a0*/  BAR.SYNC.DEFER_BLOCKING 0x1, 0x80 ;  /* 0x0042000000007b1d */ /* 0x008fec0000010000 */
[----:B------:R-:W-:Y:S05]  /*80b0*/  @P0 BRA `(.L_x_144) ;  /* 0x0000000000300947 */ /* 0x000fea0003800000 */
[----:B------:R-:W-:Y:S02]  /*80c0*/  UIADD3 UR10, UPT, UPT, UR57, 0x1400, URZ ;  /* 0x00001400390a7890 */ /* 0x000fe4000fffe0ff */
[----:B------:R-:W-:Y:S02]  /*80d0*/  UIADD3 UR8, UP0, UPT, UR62, 0x680, URZ ;  /* 0x000006803e087890 */ /* 0x000fe4000ff1e0ff */
[----:B------:R-:W-:Y:S02]  /*80e0*/  USHF.L.U32 UR5, UR51, 0x6, URZ ;  /* 0x0000000633057899 */ /* 0x000fe400080006ff */
[----:B------:R-:W-:Y:S01]  /*80f0*/  MOV R88, UR10 ;  /* 0x0000000a00587c02 */ /* 0x000fe20008000f00 */
[----:B------:R-:W-:Y:S02]  /*8100*/  USHF.L.U32 UR6, UR50, 0x6, URZ ;  /* 0x0000000632067899 */ /* 0x000fe400080006ff */
[----:B------:R-:W-:Y:S01]  /*8110*/  UIADD3.X UR9, UPT, UPT, URZ, UR63, URZ, UP0, !UPT ;  /* 0x0000003fff097290 */ /* 0x000fe200087fe4ff */
[----:B------:R-:W-:Y:S01]  /*8120*/  R2UR UR4, R88 ;  /* 0x00000000580472ca */ /* 0x000fe200000e0000 */
[----:B------:R-:W-:Y:S11]  /*8130*/  UMOV UR7, UR36 ;  /* 0x0000002400077c82 */ /* 0x000ff60008000000 */
[----:B------:R-:W-:Y:S01]  /*8140*/  @!UPT UIADD3 URZ, UPT, UPT, URZ, URZ, URZ ;  /* 0x000000fffffff290 */ /* 0x000fe2000fffe0ff */
[----:B------:R3:W-:Y:S01]  /*8150*/  UTMASTG.3D [UR4], [UR8] ;  /* 0x00000004080073b5 */ /* 0x0007e20008010000 */
[----:B------:R0:W-:Y:S01]  /*8160*/  UTMACMDFLUSH ;  /* 0x00000000000079b7 */ /* 0x0001e20000000000 */
[----:B---3--:R-:W-:Y:S04]  /*8170*/  DEPBAR.LE SB0, 0x0 ;  /* 0x000080000000791a */ /* 0x008fe80000000000 */
.L_x_144:
[----:B------:R-:W-:Y:S05]  /*8180*/  BSYNC.RECONVERGENT B0 ;  /* 0x0000000000007941 */ /* 0x000fea0003800200 */
.L_x_143:
[----:B------:R-:W-:Y:S01]  /*8190*/  BAR.SYNC.DEFER_BLOCKING 0x1, 0x80 ;  /* 0x0042000000007b1d */ /* 0x000fe20000010000 */
[----:B------:R-:W-:Y:S01]  /*81a0*/  ISETP.NE.AND P0, PT, R84, 0x2, PT ;  /* 0x000000025400780c */ /* 0x000fe20003f05270 */
[----:B------:R-:W-:Y:S01]  /*81b0*/  UISETP.NE.AND UP0, UPT, UR61, URZ, UPT ;  /* 0x000000ff3d00728c */ /* 0x000fe2000bf05270 */
[----:B------:R-:W-:Y:S01]  /*81c0*/  ISETP.NE.AND P1, PT, R36, 0x4, PT ;  /* 0x000000042400780c */ /* 0x000fe20003f25270 */
[----:B------:R-:W-:Y:S01]  /*81d0*/  UIADD3 UR51, UPT, UPT, UR42, UR48, URZ ;  /* 0x000000302a337290 */ /* 0x000fe2000fffe0ff */
[----:B------:R-:W-:Y:S01]  /*81e0*/  SEL R2, RZ, 0x1, P0 ;  /* 0x00000001ff027807 */ /* 0x000fe20000000000 */
[----:B------:R-:W-:Y:S01]  /*81f0*/  UIADD3 UR50, UPT, UPT, UR43, UR49, URZ ;  /* 0x000000312b327290 */ /* 0x000fe2000fffe0ff */
[----:B------:R-:W-:Y:S02]  /*8200*/  SEL R0, RZ, 0x1, P1 ;  /* 0x00000001ff007807 */ /* 0x000fe40000800000 */
[----:B------:R-:W-:Y:S02]  /*8210*/  LOP3.LUT R86, R86, R2, RZ, 0x3c, !PT ;  /* 0x0000000256567212 */ /* 0x000fe400078e3cff */
[----:B------:R-:W-:Y:S02]  /*8220*/  LOP3.LUT R87, R87, R0, RZ, 0x3c, !PT ;  /* 0x0000000057577212 */ /* 0x000fe400078e3cff */
[----:B------:R-:W-:Y:S02]  /*8230*/  SEL R84, R84, RZ, P0 ;  /* 0x000000ff54547207 */ /* 0x000fe40000000000 */
[----:B------:R-:W-:Y:S01]  /*8240*/  SEL R36, R36, RZ, P1 ;  /* 0x000000ff24247207 */ /* 0x000fe20000800000 */
[----:B------:R-:W-:Y:S01]  /*8250*/  UMOV UR36, UR60 ;  /* 0x0000003c00247c82 */ /* 0x000fe20008000000 */
[----:B------:R-:W-:Y:S05]  /*8260*/  BRA.U UP0, `(.L_x_145) ;  /* 0xffffffe500587547 */ /* 0x000fea000b83ffff */
[----:B------:R-:W-:Y:S05]  /*8270*/  EXIT ;  /* 0x000000000000794d */ /* 0x000fea0003800000 */
.L_x_25:
[----:B---3--:R3:W4:Y:S02]  /*8280*/  SYNCS.PHASECHK.TRANS64.TRYWAIT P0, [R0+URZ+0x2d0], R2 ;  /* 0x0002d002000075a7 */ /* 0x00872400080011ff */
[----:B----4-:R-:W-:Y:S05]  /*8290*/  @!P0 NANOSLEEP.SYNCS 0x989680 ;  /* 0x009896800000895d */ /* 0x010fea0003900000 */
[----:B------:R-:W4:Y:S02]  /*82a0*/  @!P0 SYNCS.PHASECHK.TRANS64 P0, [R0+URZ+0x2d0], R2 ;  /* 0x0002d002000085a7 */ /* 0x000f2400080010ff */
[----:B----4-:R-:W-:Y:S05]  /*82b0*/  @!P0 BRA `(.L_x_25) ;  /* 0xfffffffc00f08947 */ /* 0x010fea000383ffff */
[----:B------:R-:W-:Y:S05]  /*82c0*/  BRA `(.L_x_146) ;  /* 0xffffff9c00047947 */ /* 0x000fea000383ffff */
.L_x_28:
[----:B--2---:R-:W-:-:S07]  /*82d0*/  MOV R0, UR33 ;  /* 0x0000002100007c02 */ /* 0x004fce0008000f00 */
.L_x_147:
[----:B--2---:R2:W3:Y:S02]  /*82e0*/  SYNCS.PHASECHK.TRANS64.TRYWAIT P0, [R0+URZ+0x120], R3 ;  /* 0x00012003000075a7 */ /* 0x0044e400080011ff */
[----:B---3--:R-:W-:Y:S05]  /*82f0*/  @!P0 NANOSLEEP.SYNCS 0x989680 ;  /* 0x009896800000895d */ /* 0x008fea0003900000 */
[----:B------:R-:W3:Y:S02]  /*8300*/  @!P0 SYNCS.PHASECHK.TRANS64 P0, [R0+URZ+0x120], R3 ;  /* 0x00012003000085a7 */ /* 0x000ee400080010ff */
[----:B---3--:R-:W-:Y:S05]  /*8310*/  @!P0 BRA `(.L_x_147) ;  /* 0xfffffffc00f08947 */ /* 0x008fea000383ffff */
[----:B------:R-:W-:Y:S05]  /*8320*/  BRA `(.L_x_27) ;  /* 0xffffff9c005c7947 */ /* 0x000fea000383ffff */
.L_x_35:
[----:B-1----:R-:W-:-:S07]  /*8330*/  MOV R0, UR17 ;  /* 0x0000001100007c02 */ /* 0x002fce0008000f00 */
.L_x_148:
[----:B-1----:R1:W2:Y:S02]  /*8340*/  SYNCS.PHASECHK.TRANS64.TRYWAIT P0, [R0+URZ+0x120], R3 ;  /* 0x00012003000075a7 */ /* 0x0022a400080011ff */
[----:B--2---:R-:W-:Y:S05]  /*8350*/  @!P0 NANOSLEEP.SYNCS 0x989680 ;  /* 0x009896800000895d */ /* 0x004fea0003900000 */
[----:B------:R-:W2:Y:S02]  /*8360*/  @!P0 SYNCS.PHASECHK.TRANS64 P0, [R0+URZ+0x120], R3 ;  /* 0x00012003000085a7 */ /* 0x000ea400080010ff */
[----:B--2---:R-:W-:Y:S05]  /*8370*/  @!P0 BRA `(.L_x_148) ;  /* 0xfffffffc00f08947 */ /* 0x004fea000383ffff */
[----:B------:R-:W-:Y:S05]  /*8380*/  BRA `(.L_x_34) ;  /* 0xffffffa000207947 */ /* 0x000fea000383ffff */
.L_x_40:
[----:B-1----:R1:W2:Y:S02]  /*8390*/  SYNCS.PHASECHK.TRANS64.TRYWAIT P0, [R3+URZ+0x260], R0 ;  /* 0x00026000030075a7 */ /* 0x0022a400080011ff */
[----:B--2---:R-:W-:Y:S05]  /*83a0*/  @!P0 NANOSLEEP.SYNCS 0x989680 ;  /* 0x009896800000895d */ /* 0x004fea0003900000 */
[----:B------:R-:W2:Y:S02]  /*83b0*/  @!P0 SYNCS.PHASECHK.TRANS64 P0, [R3+URZ+0x260], R0 ;  /* 0x00026000030085a7 */ /* 0x000ea400080010ff */
[----:B--2---:R-:W-:Y:S05]  /*83c0*/  @!P0 BRA `(.L_x_40) ;  /* 0xfffffffc00f08947 */ /* 0x004fea000383ffff */
[----:B------:R-:W-:Y:S05]  /*83d0*/  BRA `(.L_x_149) ;  /* 0xffffffa000cc7947 */ /* 0x000fea000383ffff */
.L_x_44:
[----:B------:R-:W-:-:S07]  /*83e0*/  MOV R0, UR4 ;  /* 0x0000000400007c02 */ /* 0x000fce0008000f00 */
.L_x_150:
[----:B-1----:R1:W2:Y:S02]  /*83f0*/  SYNCS.PHASECHK.TRANS64.TRYWAIT P0, [R0+URZ], R2 ;  /* 0x00000002000075a7 */ /* 0x0022a400080011ff */
[----:B--2---:R-:W-:Y:S05]  /*8400*/  @!P0 NANOSLEEP.SYNCS 0x989680 ;  /* 0x009896800000895d */ /* 0x004fea0003900000 */
[----:B------:R-:W2:Y:S02]  /*8410*/  @!P0 SYNCS.PHASECHK.TRANS64 P0, [R0+URZ], R2 ;  /* 0x00000002000085a7 */ /* 0x000ea400080010ff */
[----:B--2---:R-:W-:Y:S05]  /*8420*/  @!P0 BRA `(.L_x_150) ;  /* 0xfffffffc00f08947 */ /* 0x004fea000383ffff */
[----:B------:R-:W-:Y:S05]  /*8430*/  BRA `(.L_x_151) ;  /* 0xffffffa800507947 */ /* 0x000fea000383ffff */
.L_x_45:
[----:B------:R-:W-:-:S07]  /*8440*/  MOV R0, UR4 ;  /* 0x0000000400007c02 */ /* 0x000fce0008000f00 */
.L_x_152:
[----:B-1----:R1:W2:Y:S02]  /*8450*/  SYNCS.PHASECHK.TRANS64.TRYWAIT P0, [R0+URZ], R3 ;  /* 0x00000003000075a7 */ /* 0x0022a400080011ff */
[----:B--2---:R-:W-:Y:S05]  /*8460*/  @!P0 NANOSLEEP.SYNCS 0x989680 ;  /* 0x009896800000895d */ /* 0x004fea0003900000 */
[----:B------:R-:W2:Y:S02]  /*8470*/  @!P0 SYNCS.PHASECHK.TRANS64 P0, [R0+URZ], R3 ;  /* 0x00000003000085a7 */ /* 0x000ea400080010ff */
[----:B--2---:R-:W-:Y:S05]  /*8480*/  @!P0 BRA `(.L_x_152) ;  /* 0xfffffffc00f08947 */ /* 0x004fea000383ffff */
[----:B------:R-:W-:Y:S05]  /*8490*/  BRA `(.L_x_153) ;  /* 0xffffffa8005c7947 */ /* 0x000fea000383ffff */
.L_x_46:
[----:B------:R-:W-:-:S07]  /*84a0*/  MOV R0, UR4 ;  /* 0x0000000400007c02 */ /* 0x000fce0008000f00 */
.L_x_154:
[----:B-1----:R1:W2:Y:S02]  /*84b0*/  SYNCS.PHASECHK.TRANS64.TRYWAIT P0, [R0+URZ], R3 ;  /* 0x00000003000075a7 */ /* 0x0022a400080011ff */
[----:B--2---:R-:W-:Y:S05]  /*84c0*/  @!P0 NANOSLEEP.SYNCS 0x989680 ;  /* 0x009896800000895d */ /* 0x004fea0003900000 */
[----:B------:R-:W2:Y:S02]  /*84d0*/  @!P0 SYNCS.PHASECHK.TRANS64 P0, [R0+URZ], R3 ;  /* 0x00000003000085a7 */ /* 0x000ea400080010ff */
[----:B--2---:R-:W-:Y:S05]  /*84e0*/  @!P0 BRA `(.L_x_154) ;  /* 0xfffffffc00f08947 */ /* 0x004fea000383ffff */
[----:B------:R-:W-:Y:S05]  /*84f0*/  BRA `(.L_x_155) ;  /* 0xffffffa800687947 */ /* 0x000fea000383ffff */
.L_x_47:
[----:B------:R-:W-:-:S07]  /*8500*/  MOV R0, UR4 ;  /* 0x0000000400007c02 */ /* 0x000fce0008000f00 */
.L_x_156:
[----:B-1----:R1:W2:Y:S02]  /*8510*/  SYNCS.PHASECHK.TRANS64.TRYWAIT P0, [R0+URZ], R3 ;  /* 0x00000003000075a7 */ /* 0x0022a400080011ff */
[----:B--2---:R-:W-:Y:S05]  /*8520*/  @!P0 NANOSLEEP.SYNCS 0x989680 ;  /* 0x009896800000895d */ /* 0x004fea0003900000 */
[----:B------:R-:W2:Y:S02]  /*8530*/  @!P0 SYNCS.PHASECHK.TRANS64 P0, [R0+URZ], R3 ;  /* 0x00000003000085a7 */ /* 0x000ea400080010ff */
[----:B--2---:R-:W-:Y:S05]  /*8540*/  @!P0 BRA `(.L_x_156) ;  /* 0xfffffffc00f08947 */ /* 0x004fea000383ffff */
[----:B------:R-:W-:Y:S05]  /*8550*/  BRA `(.L_x_157) ;  /* 0xffffffa800747947 */ /* 0x000fea000383ffff */
.L_x_48:
[----:B------:R-:W-:-:S07]  /*8560*/  MOV R0, UR4 ;  /* 0x0000000400007c02 */ /* 0x000fce0008000f00 */
.L_x_158:
[----:B-1----:R1:W2:Y:S02]  /*8570*/  SYNCS.PHASECHK.TRANS64.TRYWAIT P0, [R0+URZ], R3 ;  /* 0x00000003000075a7 */ /* 0x0022a400080011ff */
[----:B--2---:R-:W-:Y:S05]  /*8580*/  @!P0 NANOSLEEP.SYNCS 0x989680 ;  /* 0x009896800000895d */ /* 0x004fea0003900000 */
[----:B------:R-:W2:Y:S02]  /*8590*/  @!P0 SYNCS.PHASECHK.TRANS64 P0, [R0+URZ], R3 ;  /* 0x00000003000085a7 */ /* 0x000ea400080010ff */
[----:B--2---:R-:W-:Y:S05]  /*85a0*/  @!P0 BRA `(.L_x_158) ;  /* 0xfffffffc00f08947 */ /* 0x004fea000383ffff */
[----:B------:R-:W-:Y:S05]  /*85b0*/  BRA `(.L_x_159) ;  /* 0xffffffa800807947 */ /* 0x000fea000383ffff */
.L_x_49:
[----:B------:R-:W-:-:S07]  /*85c0*/  MOV R0, UR4 ;  /* 0x0000000400007c02 */ /* 0x000fce0008000f00 */
.L_x_160:
[----:B-1----:R1:W2:Y:S02]  /*85d0*/  SYNCS.PHASECHK.TRANS64.TRYWAIT P0, [R0+URZ], R3 ;  /* 0x00000003000075a7 */ /* 0x0022a400080011ff */
[----:B--2---:R-:W-:Y:S05]  /*85e0*/  @!P0 NANOSLEEP.SYNCS 0x989680 ;  /* 0x009896800000895d */ /* 0x004fea0003900000 */
[----:B------:R-:W2:Y:S02]  /*85f0*/  @!P0 SYNCS.PHASECHK.TRANS64 P0, [R0+URZ], R3 ;  /* 0x00000003000085a7 */ /* 0x000ea400080010ff */
[----:B--2---:R-:W-:Y:S05]  /*8600*/  @!P0 BRA `(.L_x_160) ;  /* 0xfffffffc00f08947 */ /* 0x004fea000383ffff */
[----:B------:R-:W-:Y:S05]  /*8610*/  BRA `(.L_x_161) ;  /* 0xffffffa8008c7947 */ /* 0x000fea000383ffff */
.L_x_50:
[----:B------:R-:W-:-:S07]  /*8620*/  MOV R0, UR4 ;  /* 0x0000000400007c02 */ /* 0x000fce0008000f00 */
.L_x_162:
[----:B-1----:R1:W2:Y:S02]  /*8630*/  SYNCS.PHASECHK.TRANS64.TRYWAIT P0, [R0+URZ], R3 ;  /* 0x00000003000075a7 */ /* 0x0022a400080011ff */
[----:B--2---:R-:W-:Y:S05]  /*8640*/  @!P0 NANOSLEEP.SYNCS 0x989680 ;  /* 0x009896800000895d */ /* 0x004fea0003900000 */
[----:B------:R-:W2:Y:S02]  /*8650*/  @!P0 SYNCS.PHASECHK.TRANS64 P0, [R0+URZ], R3 ;  /* 0x00000003000085a7 */ /* 0x000ea400080010ff */
[----:B--2---:R-:W-:Y:S05]  /*8660*/  @!P0 BRA `(.L_x_162) ;  /* 0xfffffffc00f08947 */ /* 0x004fea000383ffff */
[----:B------:R-:W-:Y:S05]  /*8670*/  BRA `(.L_x_163) ;  /* 0xffffffa800987947 */ /* 0x000fea000383ffff */
.L_x_51:
[----:B------:R-:W-:-:S07]  /*8680*/  MOV R0, UR4 ;  /* 0x0000000400007c02 */ /* 0x000fce0008000f00 */
.L_x_164:
[----:B-1----:R1:W2:Y:S02]  /*8690*/  SYNCS.PHASECHK.TRANS64.TRYWAIT P0, [R0+URZ], R3 ;  /* 0x00000003000075a7 */ /* 0x0022a400080011ff */
[----:B--2---:R-:W-:Y:S05]  /*86a0*/  @!P0 NANOSLEEP.SYNCS 0x989680 ;  /* 0x009896800000895d */ /* 0x004fea0003900000 */
[----:B------:R-:W2:Y:S02]  /*86b0*/  @!P0 SYNCS.PHASECHK.TRANS64 P0, [R0+URZ], R3 ;  /* 0x00000003000085a7 */ /* 0x000ea400080010ff */
[----:B--2---:R-:W-:Y:S05]  /*86c0*/  @!P0 BRA `(.L_x_164) ;  /* 0xfffffffc00f08947 */ /* 0x004fea000383ffff */
[----:B------:R-:W-:Y:S05]  /*86d0*/  BRA `(.L_x_165) ;  /* 0xffffffa800a47947 */ /* 0x000fea000383ffff */
.L_x_52:
[----:B------:R-:W-:-:S07]  /*86e0*/  MOV R0, UR4 ;  /* 0x0000000400007c02 */ /* 0x000fce0008000f00 */
.L_x_166:
[----:B-1----:R1:W2:Y:S02]  /*86f0*/  SYNCS.PHASECHK.TRANS64.TRYWAIT P0, [R0+URZ], R3 ;  /* 0x00000003000075a7 */ /* 0x0022a400080011ff */
[----:B--2---:R-:W-:Y:S05]  /*8700*/  @!P0 NANOSLEEP.SYNCS 0x989680 ;  /* 0x009896800000895d */ /* 0x004fea0003900000 */
[----:B------:R-:W2:Y:S02]  /*8710*/  @!P0 SYNCS.PHASECHK.TRANS64 P0, [R0+URZ], R3 ;  /* 0x00000003000085a7 */ /* 0x000ea400080010ff */
[----:B--2---:R-:W-:Y:S05]  /*8720*/  @!P0 BRA `(.L_x_166) ;  /* 0xfffffffc00f08947 */ /* 0x004fea000383ffff */
[----:B------:R-:W-:Y:S05]  /*8730*/  BRA `(.L_x_167) ;  /* 0xffffffa800b07947 */ /* 0x000fea000383ffff */
.L_x_53:
[----:B------:R-:W-:-:S07]  /*8740*/  MOV R0, UR4 ;  /* 0x0000000400007c02 */ /* 0x000fce0008000f00 */
.L_x_168:
[----:B-1----:R1:W2:Y:S02]  /*8750*/  SYNCS.PHASECHK.TRANS64.TRYWAIT P0, [R0+URZ], R3 ;  /* 0x00000003000075a7 */ /* 0x0022a400080011ff */
[----:B--2---:R-:W-:Y:S05]  /*8760*/  @!P0 NANOSLEEP.SYNCS 0x989680 ;  /* 0x009896800000895d */ /* 0x004fea0003900000 */
[----:B------:R-:W2:Y:S02]  /*8770*/  @!P0 SYNCS.PHASECHK.TRANS64 P0, [R0+URZ], R3 ;  /* 0x00000003000085a7 */ /* 0x000ea400080010ff */
[----:B--2---:R-:W-:Y:S05]  /*8780*/  @!P0 BRA `(.L_x_168) ;  /* 0xfffffffc00f08947 */ /* 0x004fea000383ffff */
[----:B------:R-:W-:Y:S05]  /*8790*/  BRA `(.L_x_169) ;  /* 0xffffffa800bc7947 */ /* 0x000fea000383ffff */
.L_x_54:
[----:B------:R-:W-:-:S07]  /*87a0*/  MOV R0, UR4 ;  /* 0x0000000400007c02 */ /* 0x000fce0008000f00 */
.L_x_170:
[----:B-1----:R1:W2:Y:S02]  /*87b0*/  SYNCS.PHASECHK.TRANS64.TRYWAIT P0, [R0+URZ], R3 ;  /* 0x00000003000075a7 */ /* 0x0022a400080011ff */
[----:B--2---:R-:W-:Y:S05]  /*87c0*/  @!P0 NANOSLEEP.SYNCS 0x989680 ;  /* 0x009896800000895d */ /* 0x004fea0003900000 */
[----:B------:R-:W2:Y:S02]  /*87d0*/  @!P0 SYNCS.PHASECHK.TRANS64 P0, [R0+URZ], R3 ;  /* 0x00000003000085a7 */ /* 0x000ea400080010ff */
[----:B--2---:R-:W-:Y:S05]  /*87e0*/  @!P0 BRA `(.L_x_170) ;  /* 0xfffffffc00f08947 */ /* 0x004fea000383ffff */
[----:B------:R-:W-:Y:S05]  /*87f0*/  BRA `(.L_x_171) ;  /* 0xffffffa800c87947 */ /* 0x000fea000383ffff */
.L_x_55:
[----:B------:R-:W-:-:S07]  /*8800*/  MOV R0, UR4 ;  /* 0x0000000400007c02 */ /* 0x000fce0008000f00 */
.L_x_172:
[----:B-1----:R1:W2:Y:S02]  /*8810*/  SYNCS.PHASECHK.TRANS64.TRYWAIT P0, [R0+URZ], R3 ;  /* 0x00000003000075a7 */ /* 0x0022a400080011ff */
[----:B--2---:R-:W-:Y:S05]  /*8820*/  @!P0 NANOSLEEP.SYNCS 0x989680 ;  /* 0x009896800000895d */ /* 0x004fea0003900000 */
[----:B------:R-:W2:Y:S02]  /*8830*/  @!P0 SYNCS.PHASECHK.TRANS64 P0, [R0+URZ], R3 ;  /* 0x00000003000085a7 */ /* 0x000ea400080010ff */
[----:B--2---:R-:W-:Y:S05]  /*8840*/  @!P0 BRA `(.L_x_172) ;  /* 0xfffffffc00f08947 */ /* 0x004fea000383ffff */
[----:B------:R-:W-:Y:S05]  /*8850*/  BRA `(.L_x_173) ;  /* 0xffffffa800d47947 */ /* 0x000fea000383ffff */
.L_x_56:
[----:B------:R-:W-:-:S07]  /*8860*/  MOV R0, UR4 ;  /* 0x0000000400007c02 */ /* 0x000fce0008000f00 */
.L_x_174:
[----:B-1----:R1:W2:Y:S02]  /*8870*/  SYNCS.PHASECHK.TRANS64.TRYWAIT P0, [R0+URZ], R3 ;  /* 0x00000003000075a7 */ /* 0x0022a400080011ff */
[----:B--2---:R-:W-:Y:S05]  /*8880*/  @!P0 NANOSLEEP.SYNCS 0x989680 ;  /* 0x009896800000895d */ /* 0x004fea0003900000 */
[----:B------:R-:W2:Y:S02]  /*8890*/  @!P0 SYNCS.PHASECHK.TRANS64 P0, [R0+URZ], R3 ;  /* 0x00000003000085a7 */ /* 0x000ea400080010ff */
[----:B--2---:R-:W-:Y:S05]  /*88a0*/  @!P0 BRA `(.L_x_174) ;  /* 0xfffffffc00f08947 */ /* 0x004fea000383ffff */
[----:B------:R-:W-:Y:S05]  /*88b0*/  BRA `(.L_x_175) ;  /* 0xffffffa800e07947 */ /* 0x000fea000383ffff */
.L_x_57:
[----:B------:R-:W-:-:S07]  /*88c0*/  MOV R0, UR4 ;  /* 0x0000000400007c02 */ /* 0x000fce0008000f00 */
.L_x_176:
[----:B-1----:R1:W2:Y:S02]  /*88d0*/  SYNCS.PHASECHK.TRANS64.TRYWAIT P0, [R0+URZ], R3 ;  /* 0x00000003000075a7 */ /* 0x0022a400080011ff */
[----:B--2---:R-:W-:Y:S05]  /*88e0*/  @!P0 NANOSLEEP.SYNCS 0x989680 ;  /* 0x009896800000895d */ /* 0x004fea0003900000 */
[----:B------:R-:W2:Y:S02]  /*88f0*/  @!P0 SYNCS.PHASECHK.TRANS64 P0, [R0+URZ], R3 ;  /* 0x00000003000085a7 */ /* 0x000ea400080010ff */
[----:B--2---:R-:W-:Y:S05]  /*8900*/  @!P0 BRA `(.L_x_176) ;  /* 0xfffffffc00f08947 */ /* 0x004fea000383ffff */
[----:B------:R-:W-:Y:S05]  /*8910*/  BRA `(.L_x_177) ;  /* 0xffffffa800ec7947 */ /* 0x000fea000383ffff */
.L_x_58:
[----:B------:R-:W-:-:S07]  /*8920*/  MOV R0, UR4 ;  /* 0x0000000400007c02 */ /* 0x000fce0008000f00 */
.L_x_178:
[----:B-1----:R1:W2:Y:S02]  /*8930*/  SYNCS.PHASECHK.TRANS64.TRYWAIT P0, [R0+URZ], R3 ;  /* 0x00000003000075a7 */ /* 0x0022a400080011ff */
[----:B--2---:R-:W-:Y:S05]  /*8940*/  @!P0 NANOSLEEP.SYNCS 0x989680 ;  /* 0x009896800000895d */ /* 0x004fea0003900000 */
[----:B------:R-:W2:Y:S02]  /*8950*/  @!P0 SYNCS.PHASECHK.TRANS64 P0, [R0+URZ], R3 ;  /* 0x00000003000085a7 */ /* 0x000ea400080010ff */
[----:B--2---:R-:W-:Y:S05]  /*8960*/  @!P0 BRA `(.L_x_178) ;  /* 0xfffffffc00f08947 */ /* 0x004fea000383ffff */
[----:B------:R-:W-:Y:S05]  /*8970*/  BRA `(.L_x_179) ;  /* 0xffffffa800f87947 */ /* 0x000fea000383ffff */
.L_x_59:
[----:B------:R-:W-:-:S07]  /*8980*/  MOV R0, UR4 ;  /* 0x0000000400007c02 */ /* 0x000fce0008000f00 */
.L_x_180:
[----:B-1----:R1:W2:Y:S02]  /*8990*/  SYNCS.PHASECHK.TRANS64.TRYWAIT P0, [R0+URZ], R3 ;  /* 0x00000003000075a7 */ /* 0x0022a400080011ff */
[----:B--2---:R-:W-:Y:S05]  /*89a0*/  @!P0 NANOSLEEP.SYNCS 0x989680 ;  /* 0x009896800000895d */ /* 0x004fea0003900000 */
[----:B------:R-:W2:Y:S02]  /*89b0*/  @!P0 SYNCS.PHASECHK.TRANS64 P0, [R0+URZ], R3 ;  /* 0x00000003000085a7 */ /* 0x000ea400080010ff */
[----:B--2---:R-:W-:Y:S05]  /*89c0*/  @!P0 BRA `(.L_x_180) ;  /* 0xfffffffc00f08947 */ /* 0x004fea000383ffff */
[----:B------:R-:W-:Y:S05]  /*89d0*/  BRA `(.L_x_181) ;  /* 0xffffffac00047947 */ /* 0x000fea000383ffff */
.L_x_60:
[----:B------:R-:W-:-:S07]  /*89e0*/  MOV R0, UR4 ;  /* 0x0000000400007c02 */ /* 0x000fce0008000f00 */
.L_x_182:
[----:B-1----:R1:W2:Y:S02]  /*89f0*/  SYNCS.PHASECHK.TRANS64.TRYWAIT P0, [R0+URZ], R3 ;  /* 0x00000003000075a7 */ /* 0x0022a400080011ff */
[----:B--2---:R-:W-:Y:S05]  /*8a00*/  @!P0 NANOSLEEP.SYNCS 0x989680 ;  /* 0x009896800000895d */ /* 0x004fea0003900000 */
[----:B------:R-:W2:Y:S02]  /*8a10*/  @!P0 SYNCS.PHASECHK.TRANS64 P0, [R0+URZ], R3 ;  /* 0x00000003000085a7 */ /* 0x000ea400080010ff */
[----:B--2---:R-:W-:Y:S05]  /*8a20*/  @!P0 BRA `(.L_x_182) ;  /* 0xfffffffc00f08947 */ /* 0x004fea000383ffff */
[----:B------:R-:W-:Y:S05]  /*8a30*/  BRA `(.L_x_183) ;  /* 0xffffffac00107947 */ /* 0x000fea000383ffff */
.L_x_61:
[----:B------:R-:W-:-:S07]  /*8a40*/  MOV R0, UR4 ;  /* 0x0000000400007c02 */ /* 0x000fce0008000f00 */
.L_x_184:
[----:B-1----:R1:W2:Y:S02]  /*8a50*/  SYNCS.PHASECHK.TRANS64.TRYWAIT P0, [R0+URZ], R3 ;  /* 0x00000003000075a7 */ /* 0x0022a400080011ff */
[----:B--2---:R-:W-:Y:S05]  /*8a60*/  @!P0 NANOSLEEP.SYNCS 0x989680 ;  /* 0x009896800000895d */ /* 0x004fea0003900000 */
[----:B------:R-:W2:Y:S02]  /*8a70*/  @!P0 SYNCS.PHASECHK.TRANS64 P0, [R0+URZ], R3 ;  /* 0x00000003000085a7 */ /* 0x000ea400080010ff */
[----:B--2---:R-:W-:Y:S05]  /*8a80*/  @!P0 BRA `(.L_x_184) ;  /* 0xfffffffc00f08947 */ /* 0x004fea000383ffff */
[----:B------:R-:W-:Y:S05]  /*8a90*/  BRA `(.L_x_185) ;  /* 0xffffffac001c7947 */ /* 0x000fea000383ffff */
.L_x_62:
[----:B------:R-:W-:-:S07]  /*8aa0*/  MOV R0, UR4 ;  /* 0x0000000400007c02 */ /* 0x000fce0008000f00 */
.L_x_186:
[----:B-1----:R1:W2:Y:S02]  /*8ab0*/  SYNCS.PHASECHK.TRANS64.TRYWAIT P0, [R0+URZ], R3 ;  /* 0x00000003000075a7 */ /* 0x0022a400080011ff */
[----:B--2---:R-:W-:Y:S05]  /*8ac0*/  @!P0 NANOSLEEP.SYNCS 0x989680 ;  /* 0x009896800000895d */ /* 0x004fea0003900000 */
[----:B------:R-:W2:Y:S02]  /*8ad0*/  @!P0 SYNCS.PHASECHK.TRANS64 P0, [R0+URZ], R3 ;  /* 0x00000003000085a7 */ /* 0x000ea400080010ff */
[----:B--2---:R-:W-:Y:S05]  /*8ae0*/  @!P0 BRA `(.L_x_186) ;  /* 0xfffffffc00f08947 */ /* 0x004fea000383ffff */
[----:B------:R-:W-:Y:S05]  /*8af0*/  BRA `(.L_x_187) ;  /* 0xffffffac00287947 */ /* 0x000fea000383ffff */
.L_x_63:
[----:B------:R-:W-:-:S07]  /*8b00*/  MOV R0, UR4 ;  /* 0x0000000400007c02 */ /* 0x000fce0008000f00 */
.L_x_188:
[----:B-1----:R1:W2:Y:S02]  /*8b10*/  SYNCS.PHASECHK.TRANS64.TRYWAIT P0, [R0+URZ], R3 ;  /* 0x00000003000075a7 */ /* 0x0022a400080011ff */
[----:B--2---:R-:W-:Y:S05]  /*8b20*/  @!P0 NANOSLEEP.SYNCS 0x989680 ;  /* 0x009896800000895d */ /* 0x004fea0003900000 */
[----:B------:R-:W2:Y:S02]  /*8b30*/  @!P0 SYNCS.PHASECHK.TRANS64 P0, [R0+URZ], R3 ;  /* 0x00000003000085a7 */ /* 0x000ea400080010ff */
[----:B--2---:R-:W-:Y:S05]  /*8b40*/  @!P0 BRA `(.L_x_188) ;  /* 0xfffffffc00f08947 */ /* 0x004fea000383ffff */
[----:B------:R-:W-:Y:S05]  /*8b50*/  BRA `(.L_x_189) ;  /* 0xffffffac00347947 */ /* 0x000fea000383ffff */
.L_x_64:
[----:B------:R-:W-:-:S07]  /*8b60*/  MOV R0, UR4 ;  /* 0x0000000400007c02 */ /* 0x000fce0008000f00 */
.L_x_190:
[----:B-1----:R1:W2:Y:S02]  /*8b70*/  SYNCS.PHASECHK.TRANS64.TRYWAIT P0, [R0+URZ], R3 ;  /* 0x00000003000075a7 */ /* 0x0022a400080011ff */
[----:B--2---:R-:W-:Y:S05]  /*8b80*/  @!P0 NANOSLEEP.SYNCS 0x989680 ;  /* 0x009896800000895d */ /* 0x004fea0003900000 */
[----:B------:R-:W2:Y:S02]  /*8b90*/  @!P0 SYNCS.PHASECHK.TRANS64 P0, [R0+URZ], R3 ;  /* 0x00000003000085a7 */ /* 0x000ea400080010ff */
[----:B--2---:R-:W-:Y:S05]  /*8ba0*/  @!P0 BRA `(.L_x_190) ;  /* 0xfffffffc00f08947 */ /* 0x004fea000383ffff */
[----:B------:R-:W-:Y:S05]  /*8bb0*/  BRA `(.L_x_191) ;  /* 0xffffffac00407947 */ /* 0x000fea000383ffff */
.L_x_65:
[----:B------:R-:W-:-:S07]  /*8bc0*/  MOV R0, UR4 ;  /* 0x0000000400007c02 */ /* 0x000fce0008000f00 */
.L_x_192:
[----:B-1----:R1:W2:Y:S02]  /*8bd0*/  SYNCS.PHASECHK.TRANS64.TRYWAIT P0, [R0+URZ], R3 ;  /* 0x00000003000075a7 */ /* 0x0022a400080011ff */
[----:B--2---:R-:W-:Y:S05]  /*8be0*/  @!P0 NANOSLEEP.SYNCS 0x989680 ;  /* 0x009896800000895d */ /* 0x004fea0003900000 */
[----:B------:R-:W2:Y:S02]  /*8bf0*/  @!P0 SYNCS.PHASECHK.TRANS64 P0, [R0+URZ], R3 ;  /* 0x00000003000085a7 */ /* 0x000ea400080010ff */
[----:B--2---:R-:W-:Y:S05]  /*8c00*/  @!P0 BRA `(.L_x_192) ;  /* 0xfffffffc00f08947 */ /* 0x004fea000383ffff */
[----:B------:R-:W-:Y:S05]  /*8c10*/  BRA `(.L_x_193) ;  /* 0xffffffac004c7947 */ /* 0x000fea000383ffff */
.L_x_66:
[----:B------:R-:W-:-:S07]  /*8c20*/  MOV R0, UR4 ;  /* 0x0000000400007c02 */ /* 0x000fce0008000f00 */
.L_x_194:
[----:B-1----:R1:W2:Y:S02]  /*8c30*/  SYNCS.PHASECHK.TRANS64.TRYWAIT P0, [R0+URZ], R3 ;  /* 0x00000003000075a7 */ /* 0x0022a400080011ff */
[----:B--2---:R-:W-:Y:S05]  /*8c40*/  @!P0 NANOSLEEP.SYNCS 0x989680 ;  /* 0x009896800000895d */ /* 0x004fea0003900000 */
[----:B------:R-:W2:Y:S02]  /*8c50*/  @!P0 SYNCS.PHASECHK.TRANS64 P0, [R0+URZ], R3 ;  /* 0x00000003000085a7 */ /* 0x000ea400080010ff */
[----:B--2---:R-:W-:Y:S05]  /*8c60*/  @!P0 BRA `(.L_x_194) ;  /* 0xfffffffc00f08947 */ /* 0x004fea000383ffff */
[----:B------:R-:W-:Y:S05]  /*8c70*/  BRA `(.L_x_195) ;  /* 0xffffffac00587947 */ /* 0x000fea000383ffff */
.L_x_67:
[----:B------:R-:W-:-:S07]  /*8c80*/  MOV R0, UR4 ;  /* 0x0000000400007c02 */ /* 0x000fce0008000f00 */
.L_x_196:
[----:B-1----:R1:W2:Y:S02]  /*8c90*/  SYNCS.PHASECHK.TRANS64.TRYWAIT P0, [R0+URZ], R3 ;  /* 0x00000003000075a7 */ /* 0x0022a400080011ff */
[----:B--2---:R-:W-:Y:S05]  /*8ca0*/  @!P0 NANOSLEEP.SYNCS 0x989680 ;  /* 0x009896800000895d */ /* 0x004fea0003900000 */
[----:B------:R-:W2:Y:S02]  /*8cb0*/  @!P0 SYNCS.PHASECHK.TRANS64 P0, [R0+URZ], R3 ;  /* 0x00000003000085a7 */ /* 0x000ea400080010ff */
[----:B--2---:R-:W-:Y:S05]  /*8cc0*/  @!P0 BRA `(.L_x_196) ;  /* 0xfffffffc00f08947 */ /* 0x004fea000383ffff */
[----:B------:R-:W-:Y:S05]  /*8cd0*/  BRA `(.L_x_197) ;  /* 0xffffffac00647947 */ /* 0x000fea000383ffff */
.L_x_68:
[----:B------:R-:W-:-:S07]  /*8ce0*/  MOV R0, UR4 ;  /* 0x0000000400007c02 */ /* 0x000fce0008000f00 */
.L_x_198:
[----:B-1----:R1:W2:Y:S02]  /*8cf0*/  SYNCS.PHASECHK.TRANS64.TRYWAIT P0, [R0+URZ], R3 ;  /* 0x00000003000075a7 */ /* 0x0022a400080011ff */
[----:B--2---:R-:W-:Y:S05]  /*8d00*/  @!P0 NANOSLEEP.SYNCS 0x989680 ;  /* 0x009896800000895d */ /* 0x004fea0003900000 */
[----:B------:R-:W2:Y:S02]  /*8d10*/  @!P0 SYNCS.PHASECHK.TRANS64 P0, [R0+URZ], R3 ;  /* 0x00000003000085a7 */ /* 0x000ea400080010ff */
[----:B--2---:R-:W-:Y:S05]  /*8d20*/  @!P0 BRA `(.L_x_198) ;  /* 0xfffffffc00f08947 */ /* 0x004fea000383ffff */
[----:B------:R-:W-:Y:S05]  /*8d30*/  BRA `(.L_x_199) ;  /* 0xffffffac00707947 */ /* 0x000fea000383ffff */
.L_x_69:
[----:B------:R-:W-:-:S07]  /*8d40*/  MOV R0, UR4 ;  /* 0x0000000400007c02 */ /* 0x000fce0008000f00 */
.L_x_200:
[----:B-1----:R1:W2:Y:S02]  /*8d50*/  SYNCS.PHASECHK.TRANS64.TRYWAIT P0, [R0+URZ], R3 ;  /* 0x00000003000075a7 */ /* 0x0022a400080011ff */
[----:B--2---:R-:W-:Y:S05]  /*8d60*/  @!P0 NANOSLEEP.SYNCS 0x989680 ;  /* 0x009896800000895d */ /* 0x004fea0003900000 */
[----:B------:R-:W2:Y:S02]  /*8d70*/  @!P0 SYNCS.PHASECHK.TRANS64 P0, [R0+URZ], R3 ;  /* 0x00000003000085a7 */ /* 0x000ea400080010ff */
[----:B--2---:R-:W-:Y:S05]  /*8d80*/  @!P0 BRA `(.L_x_200) ;  /* 0xfffffffc00f08947 */ /* 0x004fea000383ffff */
[----:B------:R-:W-:Y:S05]  /*8d90*/  BRA `(.L_x_201) ;  /* 0xffffffac007c7947 */ /* 0x000fea000383ffff */
.L_x_70:
[----:B------:R-:W-:-:S07]  /*8da0*/  MOV R0, UR4 ;  /* 0x0000000400007c02 */ /* 0x000fce0008000f00 */
.L_x_202:
[----:B-1----:R1:W2:Y:S02]  /*8db0*/  SYNCS.PHASECHK.TRANS64.TRYWAIT P0, [R0+URZ], R3 ;  /* 0x00000003000075a7 */ /* 0x0022a400080011ff */
[----:B--2---:R-:W-:Y:S05]  /*8dc0*/  @!P0 NANOSLEEP.SYNCS 0x989680 ;  /* 0x009896800000895d */ /* 0x004fea0003900000 */
[----:B------:R-:W2:Y:S02]  /*8dd0*/  @!P0 SYNCS.PHASECHK.TRANS64 P0, [R0+URZ], R3 ;  /* 0x00000003000085a7 */ /* 0x000ea400080010ff */
[----:B--2---:R-:W-:Y:S05]  /*8de0*/  @!P0 BRA `(.L_x_202) ;  /* 0xfffffffc00f08947 */ /* 0x004fea000383ffff */
[----:B------:R-:W-:Y:S05]  /*8df0*/  BRA `(.L_x_203) ;  /* 0xffffffac00887947 */ /* 0x000fea000383ffff */
.L_x_71:
[----:B------:R-:W-:-:S07]  /*8e00*/  MOV R0, UR4 ;  /* 0x0000000400007c02 */ /* 0x000fce0008000f00 */
.L_x_204:
[----:B-1----:R1:W2:Y:S02]  /*8e10*/  SYNCS.PHASECHK.TRANS64.TRYWAIT P0, [R0+URZ], R3 ;  /* 0x00000003000075a7 */ /* 0x0022a400080011ff */
[----:B--2---:R-:W-:Y:S05]  /*8e20*/  @!P0 NANOSLEEP.SYNCS 0x989680 ;  /* 0x009896800000895d */ /* 0x004fea0003900000 */
[----:B------:R-:W2:Y:S02]  /*8e30*/  @!P0 SYNCS.PHASECHK.TRANS64 P0, [R0+URZ], R3 ;  /* 0x00000003000085a7 */ /* 0x000ea400080010ff */
[----:B--2---:R-:W-:Y:S05]  /*8e40*/  @!P0 BRA `(.L_x_204) ;  /* 0xfffffffc00f08947 */ /* 0x004fea000383ffff */
[----:B------:R-:W-:Y:S05]  /*8e50*/  BRA `(.L_x_205) ;  /* 0xffffffac00947947 */ /* 0x000fea000383ffff */
.L_x_72:
[----:B------:R-:W-:-:S07]  /*8e60*/  MOV R0, UR4 ;  /* 0x0000000400007c02 */ /* 0x000fce0008000f00 */
.L_x_206:
[----:B-1----:R1:W2:Y:S02]  /*8e70*/  SYNCS.PHASECHK.TRANS64.TRYWAIT P0, [R0+URZ], R3 ;  /* 0x00000003000075a7 */ /* 0x0022a400080011ff */
[----:B--2---:R-:W-:Y:S05]  /*8e80*/  @!P0 NANOSLEEP.SYNCS 0x989680 ;  /* 0x009896800000895d */ /* 0x004fea0003900000 */
[----:B------:R-:W2:Y:S02]  /*8e90*/  @!P0 SYNCS.PHASECHK.TRANS64 P0, [R0+URZ], R3 ;  /* 0x00000003000085a7 */ /* 0x000ea400080010ff */
[----:B--2---:R-:W-:Y:S05]  /*8ea0*/  @!P0 BRA `(.L_x_206) ;  /* 0xfffffffc00f08947 */ /* 0x004fea000383ffff */
[----:B------:R-:W-:Y:S05]  /*8eb0*/  BRA `(.L_x_207) ;  /* 0xffffffac00a07947 */ /* 0x000fea000383ffff */
.L_x_73:
[----:B------:R-:W-:-:S07]  /*8ec0*/  MOV R0, UR4 ;  /* 0x0000000400007c02 */ /* 0x000fce0008000f00 */
.L_x_208:
[----:B-1----:R1:W2:Y:S02]  /*8ed0*/  SYNCS.PHASECHK.TRANS64.TRYWAIT P0, [R0+URZ], R3 ;  /* 0x00000003000075a7 */ /* 0x0022a400080011ff */
[----:B--2---:R-:W-:Y:S05]  /*8ee0*/  @!P0 NANOSLEEP.SYNCS 0x989680 ;  /* 0x009896800000895d */ /* 0x004fea0003900000 */
[----:B------:R-:W2:Y:S02]  /*8ef0*/  @!P0 SYNCS.PHASECHK.TRANS64 P0, [R0+URZ], R3 ;  /* 0x00000003000085a7 */ /* 0x000ea400080010ff */
[----:B--2---:R-:W-:Y:S05]  /*8f00*/  @!P0 BRA `(.L_x_208) ;  /* 0xfffffffc00f08947 */ /* 0x004fea000383ffff */
[----:B------:R-:W-:Y:S05]  /*8f10*/  BRA `(.L_x_209) ;  /* 0xffffffac00ac7947 */ /* 0x000fea000383ffff */
.L_x_74:
[----:B------:R-:W-:-:S07]  /*8f20*/  MOV R0, UR4 ;  /* 0x0000000400007c02 */ /* 0x000fce0008000f00 */
.L_x_210:
[----:B-1----:R1:W2:Y:S02]  /*8f30*/  SYNCS.PHASECHK.TRANS64.TRYWAIT P0, [R0+URZ], R3 ;  /* 0x00000003000075a7 */ /* 0x0022a400080011ff */
[----:B--2---:R-:W-:Y:S05]  /*8f40*/  @!P0 NANOSLEEP.SYNCS 0x989680 ;  /* 0x009896800000895d */ /* 0x004fea0003900000 */
[----:B------:R-:W2:Y:S02]  /*8f50*/  @!P0 SYNCS.PHASECHK.TRANS64 P0, [R0+URZ], R3 ;  /* 0x00000003000085a7 */ /* 0x000ea400080010ff */
[----:B--2---:R-:W-:Y:S05]  /*8f60*/  @!P0 BRA `(.L_x_210) ;  /* 0xfffffffc00f08947 */ /* 0x004fea000383ffff */
[----:B------:R-:W-:Y:S05]  /*8f70*/  BRA `(.L_x_211) ;  /* 0xffffffac00b87947 */ /* 0x000fea000383ffff */
.L_x_75:
[----:B------:R-:W-:-:S07]  /*8f80*/  MOV R0, UR4 ;  /* 0x0000000400007c02 */ /* 0x000fce0008000f00 */
.L_x_212:
[----:B-1----:R1:W2:Y:S02]  /*8f90*/  SYNCS.PHASECHK.TRANS64.TRYWAIT P0, [R0+URZ], R3 ;  /* 0x00000003000075a7 */ /* 0x0022a400080011ff */
[----:B--2---:R-:W-:Y:S05]  /*8fa0*/  @!P0 NANOSLEEP.SYNCS 0x989680 ;  /* 0x009896800000895d */ /* 0x004fea0003900000 */
[----:B------:R-:W2:Y:S02]  /*8fb0*/  @!P0 SYNCS.PHASECHK.TRANS64 P0, [R0+URZ], R3 ;  /* 0x00000003000085a7 */ /* 0x000ea400080010ff */
[----:B--2---:R-:W-:Y:S05]  /*8fc0*/  @!P0 BRA `(.L_x_212) ;  /* 0xfffffffc00f08947 */ /* 0x004fea000383ffff */
[----:B------:R-:W-:Y:S05]  /*8fd0*/  BRA `(.L_x_213) ;  /* 0xffffffac00c47947 */ /* 0x000fea000383ffff */
.L_x_76:
[----:B------:R-:W-:-:S07]  /*8fe0*/  MOV R0, UR4 ;  /* 0x0000000400007c02 */ /* 0x000fce0008000f00 */
.L_x_214:
[----:B-1----:R1:W2:Y:S02]  /*8ff0*/  SYNCS.PHASECHK.TRANS64.TRYWAIT P0, [R0+URZ], R3 ;  /* 0x00000003000075a7 */ /* 0x0022a400080011ff */
[----:B--2---:R-:W-:Y:S05]  /*9000*/  @!P0 NANOSLEEP.SYNCS 0x989680 ;  /* 0x009896800000895d */ /* 0x004fea0003900000 */
[----:B------:R-:W2:Y:S02]  /*9010*/  @!P0 SYNCS.PHASECHK.TRANS64 P0, [R0+URZ], R3 ;  /* 0x00000003000085a7 */ /* 0x000ea400080010ff */
[----:B--2---:R-:W-:Y:S05]  /*9020*/  @!P0 BRA `(.L_x_214) ;  /* 0xfffffffc00f08947 */ /* 0x004fea000383ffff */
[----:B------:R-:W-:Y:S05]  /*9030*/  BRA `(.L_x_215) ;  /* 0xffffffac00d07947 */ /* 0x000fea000383ffff */
.L_x_77:
[----:B------:R-:W-:-:S07]  /*9040*/  MOV R0, UR4 ;  /* 0x0000000400007c02 */ /* 0x000fce0008000f00 */
.L_x_216:
[----:B-1----:R1:W2:Y:S02]  /*9050*/  SYNCS.PHASECHK.TRANS64.TRYWAIT P0, [R0+URZ], R3 ;  /* 0x00000003000075a7 */ /* 0x0022a400080011ff */
[----:B--2---:R-:W-:Y:S05]  /*9060*/  @!P0 NANOSLEEP.SYNCS 0x989680 ;  /* 0x009896800000895d */ /* 0x004fea0003900000 */
[----:B------:R-:W2:Y:S02]  /*9070*/  @!P0 SYNCS.PHASECHK.TRANS64 P0, [R0+URZ], R3 ;  /* 0x00000003000085a7 */ /* 0x000ea400080010ff */
[----:B--2---:R-:W-:Y:S05]  /*9080*/  @!P0 BRA `(.L_x_216) ;  /* 0xfffffffc00f08947 */ /* 0x004fea000383ffff */
[----:B------:R-:W-:Y:S05]  /*9090*/  BRA `(.L_x_217) ;  /* 0xffffffac00dc7947 */ /* 0x000fea000383ffff */
.L_x_78:
[----:B------:R-:W-:-:S07]  /*90a0*/  MOV R0, UR4 ;  /* 0x0000000400007c02 */ /* 0x000fce0008000f00 */
.L_x_218:
[----:B-1----:R1:W2:Y:S02]  /*90b0*/  SYNCS.PHASECHK.TRANS64.TRYWAIT P0, [R0+URZ], R3 ;  /* 0x00000003000075a7 */ /* 0x0022a400080011ff */
[----:B--2---:R-:W-:Y:S05]  /*90c0*/  @!P0 NANOSLEEP.SYNCS 0x989680 ;  /* 0x009896800000895d */ /* 0x004fea0003900000 */
[----:B------:R-:W2:Y:S02]  /*90d0*/  @!P0 SYNCS.PHASECHK.TRANS64 P0, [R0+URZ], R3 ;  /* 0x00000003000085a7 */ /* 0x000ea400080010ff */
[----:B--2---:R-:W-:Y:S05]  /*90e0*/  @!P0 BRA `(.L_x_218) ;  /* 0xfffffffc00f08947 */ /* 0x004fea000383ffff */
[----:B------:R-:W-:Y:S05]  /*90f0*/  BRA `(.L_x_219) ;  /* 0xffffffac00e87947 */ /* 0x000fea000383ffff */
.L_x_81:
[----:B--2---:R2:W3:Y:S02]  /*9100*/  SYNCS.PHASECHK.TRANS64.TRYWAIT P0, [R2+URZ+0x2c0], R4 ;  /* 0x0002c004020075a7 */ /* 0x0044e400080011ff */
[----:B---3--:R-:W-:Y:S05]  /*9110*/  @!P0 NANOSLEEP.SYNCS 0x989680 ;  /* 0x009896800000895d */ /* 0x008fea0003900000 */
[----:B------:R-:W3:Y:S02]  /*9120*/  @!P0 SYNCS.PHASECHK.TRANS64 P0, [R2+URZ+0x2c0], R4 ;  /* 0x0002c004020085a7 */ /* 0x000ee400080010ff */
[----:B---3--:R-:W-:Y:S05]  /*9130*/  @!P0 BRA `(.L_x_81) ;  /* 0xfffffffc00f08947 */ /* 0x008fea000383ffff */
[----:B------:R-:W-:Y:S05]  /*9140*/  BRA `(.L_x_220) ;  /* 0xffffffb000447947 */ /* 0x000fea000383ffff */
.L_x_82:
[----:B------:R-:W-:-:S07]  /*9150*/  MOV R2, UR5 ;  /* 0x0000000500027c02 */ /* 0x000fce0008000f00 */
.L_x_221:
[----:B--2---:R2:W3:Y:S02]  /*9160*/  SYNCS.PHASECHK.TRANS64.TRYWAIT P0, [R2+URZ+0x270], R5 ;  /* 0x00027005020075a7 */ /* 0x0044e400080011ff */
[----:B---3--:R-:W-:Y:S05]  /*9170*/  @!P0 NANOSLEEP.SYNCS 0x989680 ;  /* 0x009896800000895d */ /* 0x008fea0003900000 */
[----:B------:R-:W3:Y:S02]  /*9180*/  @!P0 SYNCS.PHASECHK.TRANS64 P0, [R2+URZ+0x270], R5 ;  /* 0x00027005020085a7 */ /* 0x000ee400080010ff */
[----:B---3--:R-:W-:Y:S05]  /*9190*/  @!P0 BRA `(.L_x_221) ;  /* 0xfffffffc00f08947 */ /* 0x008fea000383ffff */
[----:B------:R-:W-:Y:S05]  /*91a0*/  BRA `(.L_x_222) ;  /* 0xffffffb000547947 */ /* 0x000fea000383ffff */
.L_x_83:
[----:B--2---:R2:W3:Y:S02]  /*91b0*/  SYNCS.PHASECHK.TRANS64.TRYWAIT P1, [R2+URZ+0x260], R4 ;  /* 0x00026004020075a7 */ /* 0x0044e400080211ff */
[----:B---3--:R-:W-:Y:S05]  /*91c0*/  @!P1 NANOSLEEP.SYNCS 0x989680 ;  /* 0x009896800000995d */ /* 0x008fea0003900000 */
[----:B------:R-:W3:Y:S02]  /*91d0*/  @!P1 SYNCS.PHASECHK.TRANS64 P1, [R2+URZ+0x260], R4 ;  /* 0x00026004020095a7 */ /* 0x000ee400080210ff */
[----:B---3--:R-:W-:Y:S05]  /*91e0*/  @!P1 BRA `(.L_x_83) ;  /* 0xfffffffc00f09947 */ /* 0x008fea000383ffff */
[----:B------:R-:W-:Y:S05]  /*91f0*/  BRA `(.L_x_223) ;  /* 0xffffffb000847947 */ /* 0x000fea000383ffff */
.L_x_86:
[----:B------:R-:W-:-:S07]  /*9200*/  MOV R0, UR5 ;  /* 0x0000000500007c02 */ /* 0x000fce0008000f00 */
.L_x_224:
[----:B--2---:R2:W3:Y:S02]  /*9210*/  SYNCS.PHASECHK.TRANS64.TRYWAIT P0, [R0+URZ+0x270], R2 ;  /* 0x00027002000075a7 */ /* 0x0044e400080011ff */
[----:B---3--:R-:W-:Y:S05]  /*9220*/  @!P0 NANOSLEEP.SYNCS 0x989680 ;  /* 0x009896800000895d */ /* 0x008fea0003900000 */
[----:B------:R-:W3:Y:S02]  /*9230*/  @!P0 SYNCS.PHASECHK.TRANS64 P0, [R0+URZ+0x270], R2 ;  /* 0x00027002000085a7 */ /* 0x000ee400080010ff */
[----:B---3--:R-:W-:Y:S05]  /*9240*/  @!P0 BRA `(.L_x_224) ;  /* 0xfffffffc00f08947 */ /* 0x008fea000383ffff */
[----:B------:R-:W-:Y:S05]  /*9250*/  BRA `(.L_x_85) ;  /* 0xffffffb000d87947 */ /* 0x000fea000383ffff */
.L_x_95:
[----:B--2---:R-:W-:-:S04]  /*9260*/  MOV R5, UR4 ;  /* 0x0000000400057c02 */ /* 0x004fc80008000f00 */
[----:B------:R2:W3:Y:S03]  /*9270*/  SYNCS.PHASECHK.TRANS64.TRYWAIT P0, [R5+URZ+0x8], R6 ;  /* 0x00000806050075a7 */ /* 0x0004e600080011ff */
[----:B---3--:R-:W-:Y:S05]  /*9280*/  @!P0 NANOSLEEP.SYNCS 0x989680 ;  /* 0x009896800000895d */ /* 0x008fea0003900000 */
[----:B------:R-:W3:Y:S02]  /*9290*/  @!P0 SYNCS.PHASECHK.TRANS64 P0, [R5+URZ+0x8], R6 ;  /* 0x00000806050085a7 */ /* 0x000ee400080010ff */
[----:B---3--:R-:W-:Y:S05]  /*92a0*/  @!P0 BRA `(.L_x_95) ;  /* 0xfffffffc00ec8947 */ /* 0x008fea000383ffff */
[----:B------:R-:W-:Y:S05]  /*92b0*/  BRA `(.L_x_94) ;  /* 0xffffffb4008c7947 */ /* 0x000fea000383ffff */
.L_x_97:
[----:B------:R-:W-:Y:S01]  /*92c0*/  BSSY B0, `(.L_x_225) ;  /* 0x0000006000007945 */ /* 0x000fe20003800000 */
[----:B------:R-:W-:-:S07]  /*92d0*/  MOV R15, 0xffffffff ;  /* 0xffffffff000f7802 */ /* 0x000fce0000000f00 */
[----:B-12--5:R-:W-:Y:S05]  /*92e0*/  WARPSYNC.COLLECTIVE R15, `(.L_x_226) ;  /* 0x000000000f0c7348 */ /* 0x026fea0003c00000 */
[----:B------:R-:W-:Y:S02]  /*92f0*/  ELECT P6, UR79, PT ;  /* 0x00000000004f782f */ /* 0x000fe400038c0000 */
[----:B------:R-:W-:Y:S01]  /*9300*/  MOV R14, UR79 ;  /* 0x0000004f000e7c02 */ /* 0x000fe20008000f00 */
[----:B-12--5:R-:W-:Y:S10]  /*9310*/  ENDCOLLECTIVE ;  /* 0x000000000000791b */ /* 0x026ff40003800000 */
.L_x_226:
[----:B------:R-:W-:Y:S05]  /*9320*/  BSYNC B0 ;  /* 0x0000000000007941 */ /* 0x000fea0003800000 */
.L_x_225:
[----:B------:R-:W-:Y:S01]  /*9330*/  PLOP3.LUT P0, PT, P6, PT, PT, 0x80, 0x8 ;  /* 0x000000000008781c */ /* 0x000fe2000370f070 */
[----:B------:R-:W-:-:S12]  /*9340*/  BRA `(.L_x_227) ;  /* 0xffffffb400b87947 */ /* 0x000fd8000383ffff */
.L_x_99:
[----:B--2---:R-:W-:-:S04]  /*9350*/  MOV R0, UR4 ;  /* 0x0000000400007c02 */ /* 0x004fc80008000f00 */
[----:B------:R2:W3:Y:S03]  /*9360*/  SYNCS.PHASECHK.TRANS64.TRYWAIT P0, [R0+URZ+0x8], R4 ;  /* 0x00000804000075a7 */ /* 0x0004e600080011ff */
[----:B---3--:R-:W-:Y:S05]  /*9370*/  @!P0 NANOSLEEP.SYNCS 0x989680 ;  /* 0x009896800000895d */ /* 0x008fea0003900000 */
[----:B------:R-:W3:Y:S02]  /*9380*/  @!P0 SYNCS.PHASECHK.TRANS64 P0, [R0+URZ+0x8], R4 ;  /* 0x00000804000085a7 */ /* 0x000ee400080010ff */
[----:B---3--:R-:W-:Y:S05]  /*9390*/  @!P0 BRA `(.L_x_99) ;  /* 0xfffffffc00ec8947 */ /* 0x008fea000383ffff */
[----:B------:R-:W-:Y:S05]  /*93a0*/  BRA `(.L_x_98) ;  /* 0xffffffb400bc7947 */ /* 0x000fea000383ffff */
.L_x_100:
[----:B--2---:R2:W3:Y:S02]  /*93b0*/  SYNCS.PHASECHK.TRANS64.TRYWAIT P0, [R0+URZ+0x260], R3 ;  /* 0x00026003000075a7 */ /* 0x0044e400080011ff */
[----:B---3--:R-:W-:Y:S05]  /*93c0*/  @!P0 NANOSLEEP.SYNCS 0x989680 ;  /* 0x009896800000895d */ /* 0x008fea0003900000 */
[----:B------:R-:W3:Y:S02]  /*93d0*/  @!P0 SYNCS.PHASECHK.TRANS64 P0, [R0+URZ+0x260], R3 ;  /* 0x00026003000085a7 */ /* 0x000ee400080010ff */
[----:B---3--:R-:W-:Y:S05]  /*93e0*/  @!P0 BRA `(.L_x_100) ;  /* 0xfffffffc00f08947 */ /* 0x008fea000383ffff */
[----:B------:R-:W-:Y:S05]  /*93f0*/  BRA `(.L_x_228) ;  /* 0xffffffb800987947 */ /* 0x000fea000383ffff */
.L_x_102:
[----:B------:R-:W-:-:S07]  /*9400*/  MOV R0, UR8 ;  /* 0x0000000800007c02 */ /* 0x000fce0008000f00 */
.L_x_229:
[----:B-1----:R1:W2:Y:S02]  /*9410*/  SYNCS.PHASECHK.TRANS64.TRYWAIT P0, [R0+URZ+0x2a0], R3 ;  /* 0x0002a003000075a7 */ /* 0x0022a400080011ff */
[----:B--2---:R-:W-:Y:S05]  /*9420*/  @!P0 NANOSLEEP.SYNCS 0x989680 ;  /* 0x009896800000895d */ /* 0x004fea0003900000 */
[----:B------:R-:W2:Y:S02]  /*9430*/  @!P0 SYNCS.PHASECHK.TRANS64 P0, [R0+URZ+0x2a0], R3 ;  /* 0x0002a003000085a7 */ /* 0x000ea400080010ff */
[----:B--2---:R-:W-:Y:S05]  /*9440*/  @!P0 BRA `(.L_x_229) ;  /* 0xfffffffc00f08947 */ /* 0x004fea000383ffff */
[----:B------:R-:W-:Y:S05]  /*9450*/  BRA `(.L_x_230) ;  /* 0xffffffb800e07947 */ /* 0x000fea000383ffff */
.L_x_105:
[----:B------:R-:W-:Y:S07]  /*9460*/  MOV R0, UR7 ;  /* 0x0000000700007c02 */ /* 0x000fee0008000f00 */
.L_x_231:
[----:B-1----:R1:W2:Y:S02]  /*9470*/  SYNCS.PHASECHK.TRANS64.TRYWAIT P0, [R0+URZ], R3 ;  /* 0x00000003000075a7 */ /* 0x0022a400080011ff */
[----:B--2---:R-:W-:Y:S05]  /*9480*/  @!P0 NANOSLEEP.SYNCS 0x989680 ;  /* 0x009896800000895d */ /* 0x004fea0003900000 */
[----:B------:R-:W2:Y:S02]  /*9490*/  @!P0 SYNCS.PHASECHK.TRANS64 P0, [R0+URZ], R3 ;  /* 0x00000003000085a7 */ /* 0x000ea400080010ff */
[----:B--2---:R-:W-:Y:S05]  /*94a0*/  @!P0 BRA `(.L_x_231) ;  /* 0xfffffffc00f08947 */ /* 0x004fea000383ffff */
[----:B------:R-:W-:Y:S05]  /*94b0*/  BRA `(.L_x_104) ;  /* 0xffffffb800f47947 */ /* 0x000fea000383ffff */
.L_x_109:
[----:B-1----:R-:W-:-:S07]  /*94c0*/  MOV R0, UR7 ;  /* 0x0000000700007c02 */ /* 0x002fce0008000f00 */
.L_x_232:
[----:B-1----:R1:W2:Y:S02]  /*94d0*/  SYNCS.PHASECHK.TRANS64.TRYWAIT P0, [R0+URZ], R2 ;  /* 0x00000002000075a7 */ /* 0x0022a400080011ff */
[----:B--2---:R-:W-:Y:S05]  /*94e0*/  @!P0 NANOSLEEP.SYNCS 0x989680 ;  /* 0x009896800000895d */ /* 0x004fea0003900000 */
[----:B------:R-:W2:Y:S02]  /*94f0*/  @!P0 SYNCS.PHASECHK.TRANS64 P0, [R0+URZ], R2 ;  /* 0x00000002000085a7 */ /* 0x000ea400080010ff */
[----:B--2---:R-:W-:Y:S05]  /*9500*/  @!P0 BRA `(.L_x_232) ;  /* 0xfffffffc00f08947 */ /* 0x004fea000383ffff */
[----:B------:R-:W-:Y:S05]  /*9510*/  BRA `(.L_x_233) ;  /* 0xffffffbc00c47947 */ /* 0x000fea000383ffff */
.L_x_110:
[----:B------:R-:W-:-:S07]  /*9520*/  MOV R0, UR7 ;  /* 0x0000000700007c02 */ /* 0x000fce0008000f00 */
.L_x_234:
[----:B-1----:R1:W2:Y:S02]  /*9530*/  SYNCS.PHASECHK.TRANS64.TRYWAIT P0, [R0+URZ], R3 ;  /* 0x00000003000075a7 */ /* 0x0022a400080011ff */
[----:B--2---:R-:W-:Y:S05]  /*9540*/  @!P0 NANOSLEEP.SYNCS 0x989680 ;  /* 0x009896800000895d */ /* 0x004fea0003900000 */
[----:B------:R-:W2:Y:S02]  /*9550*/  @!P0 SYNCS.PHASECHK.TRANS64 P0, [R0+URZ], R3 ;  /* 0x00000003000085a7 */ /* 0x000ea400080010ff */
[----:B--2---:R-:W-:Y:S05]  /*9560*/  @!P0 BRA `(.L_x_234) ;  /* 0xfffffffc00f08947 */ /* 0x004fea000383ffff */
[----:B------:R-:W-:Y:S05]  /*9570*/  BRA `(.L_x_235) ;  /* 0xffffffbc00d07947 */ /* 0x000fea000383ffff */
.L_x_111:
[----:B------:R-:W-:-:S07]  /*9580*/  MOV R0, UR7 ;  /* 0x0000000700007c02 */ /* 0x000fce0008000f00 */
.L_x_236:
[----:B-1----:R1:W2:Y:S02]  /*9590*/  SYNCS.PHASECHK.TRANS64.TRYWAIT P0, [R0+URZ], R3 ;  /* 0x00000003000075a7 */ /* 0x0022a400080011ff */
[----:B--2---:R-:W-:Y:S05]  /*95a0*/  @!P0 NANOSLEEP.SYNCS 0x989680 ;  /* 0x009896800000895d */ /* 0x004fea0003900000 */
[----:B------:R-:W2:Y:S02]  /*95b0*/  @!P0 SYNCS.PHASECHK.TRANS64 P0, [R0+URZ], R3 ;  /* 0x00000003000085a7 */ /* 0x000ea400080010ff */
[----:B--2---:R-:W-:Y:S05]  /*95c0*/  @!P0 BRA `(.L_x_236) ;  /* 0xfffffffc00f08947 */ /* 0x004fea000383ffff */
[----:B------:R-:W-:Y:S05]  /*95d0*/  BRA `(.L_x_237) ;  /* 0xffffffbc00dc7947 */ /* 0x000fea000383ffff */
.L_x_114:
[----:B------:R-:W-:-:S07]  /*95e0*/  MOV R0, UR6 ;  /* 0x0000000600007c02 */ /* 0x000fce0008000f00 */
.L_x_238:
[----:B-1----:R1:W2:Y:S02]  /*95f0*/  SYNCS.PHASECHK.TRANS64.TRYWAIT P1, [R0+URZ+0x2e0], R2 ;  /* 0x0002e002000075a7 */ /* 0x0022a400080211ff */
[----:B--2---:R-:W-:Y:S05]  /*9600*/  @!P1 NANOSLEEP.SYNCS 0x989680 ;  /* 0x009896800000995d */ /* 0x004fea0003900000 */
[----:B------:R-:W2:Y:S02]  /*9610*/  @!P1 SYNCS.PHASECHK.TRANS64 P1, [R0+URZ+0x2e0], R2 ;  /* 0x0002e002000095a7 */ /* 0x000ea400080210ff */
[----:B--2---:R-:W-:Y:S05]  /*9620*/  @!P1 BRA `(.L_x_238) ;  /* 0xfffffffc00f09947 */ /* 0x004fea000383ffff */
[----:B------:R-:W-:Y:S05]  /*9630*/  BRA `(.L_x_239) ;  /* 0xffffffc000287947 */ /* 0x000fea000383ffff */
.L_x_119:
[----:B---3--:R3:W4:Y:S02]  /*9640*/  SYNCS.PHASECHK.TRANS64.TRYWAIT P0, [R7+URZ+0x260], R0 ;  /* 0x00026000070075a7 */ /* 0x00872400080011ff */
[----:B----4-:R-:W-:Y:S05]  /*9650*/  @!P0 NANOSLEEP.SYNCS 0x989680 ;  /* 0x009896800000895d */ /* 0x010fea0003900000 */
[----:B------:R-:W4:Y:S02]  /*9660*/  @!P0 SYNCS.PHASECHK.TRANS64 P0, [R7+URZ+0x260], R0 ;  /* 0x00026000070085a7 */ /* 0x000f2400080010ff */
[----:B----4-:R-:W-:Y:S05]  /*9670*/  @!P0 BRA `(.L_x_119) ;  /* 0xfffffffc00f08947 */ /* 0x010fea000383ffff */
[----:B------:R-:W-:Y:S05]  /*9680*/  BRA `(.L_x_240) ;  /* 0xffffffc400407947 */ /* 0x000fea000383ffff */
.L_x_122:
[----:B-1----:R-:W-:Y:S07]  /*9690*/  MOV R0, UR19 ;  /* 0x0000001300007c02 */ /* 0x002fee0008000f00 */
.L_x_241:
[----:B-1----:R1:W3:Y:S02]  /*96a0*/  SYNCS.PHASECHK.TRANS64.TRYWAIT P2, [R0+URZ+0x258], R7 ;  /* 0x00025807000075a7 */ /* 0x0022e400080411ff */
[----:B---3--:R-:W-:Y:S05]  /*96b0*/  @!P2 NANOSLEEP.SYNCS 0x989680 ;  /* 0x009896800000a95d */ /* 0x008fea0003900000 */
[----:B------:R-:W3:Y:S02]  /*96c0*/  @!P2 SYNCS.PHASECHK.TRANS64 P2, [R0+URZ+0x258], R7 ;  /* 0x000258070000a5a7 */ /* 0x000ee400080410ff */
[----:B---3--:R-:W-:Y:S05]  /*96d0*/  @!P2 BRA `(.L_x_241) ;  /* 0xfffffffc00f0a947 */ /* 0x008fea000383ffff */
[----:B------:R-:W-:Y:S05]  /*96e0*/  BRA `(.L_x_121) ;  /* 0xffffffc800887947 */ /* 0x000fea000383ffff */
.L_x_125:
[----:B-1----:R-:W-:Y:S07]  /*96f0*/  MOV R0, UR19 ;  /* 0x0000001300007c02 */ /* 0x002fee0008000f00 */
.L_x_242:
[----:B-1----:R1:W3:Y:S02]  /*9700*/  SYNCS.PHASECHK.TRANS64.TRYWAIT P0, [R0+URZ+0x248], R6 ;  /* 0x00024806000075a7 */ /* 0x0022e400080011ff */
[----:B---3--:R-:W-:Y:S05]  /*9710*/  @!P0 NANOSLEEP.SYNCS 0x989680 ;  /* 0x009896800000895d */ /* 0x008fea0003900000 */
[----:B------:R-:W3:Y:S02]  /*9720*/  @!P0 SYNCS.PHASECHK.TRANS64 P0, [R0+URZ+0x248], R6 ;  /* 0x00024806000085a7 */ /* 0x000ee400080010ff */
[----:B---3--:R-:W-:Y:S05]  /*9730*/  @!P0 BRA `(.L_x_242) ;  /* 0xfffffffc00f08947 */ /* 0x008fea000383ffff */
[----:B------:R-:W-:Y:S05]  /*9740*/  BRA `(.L_x_243) ;  /* 0xffffffc800d47947 */ /* 0x000fea000383ffff */
.L_x_128:
[----:B--2---:R2:W3:Y:S02]  /*9750*/  SYNCS.PHASECHK.TRANS64.TRYWAIT P0, [R3+URZ+0x260], R0 ;  /* 0x00026000030075a7 */ /* 0x0044e400080011ff */
[----:B---3--:R-:W-:Y:S05]  /*9760*/  @!P0 NANOSLEEP.SYNCS 0x989680 ;  /* 0x009896800000895d */ /* 0x008fea0003900000 */
[----:B------:R-:W3:Y:S02]  /*9770*/  @!P0 SYNCS.PHASECHK.TRANS64 P0, [R3+URZ+0x260], R0 ;  /* 0x00026000030085a7 */ /* 0x000ee400080010ff */
[----:B---3--:R-:W-:Y:S05]  /*9780*/  @!P0 BRA `(.L_x_128) ;  /* 0xfffffffc00f08947 */ /* 0x008fea000383ffff */
[----:B------:R-:W-:Y:S05]  /*9790*/  BRA `(.L_x_244) ;  /* 0xffffffd000207947 */ /* 0x000fea000383ffff */
.L_x_139:
[----:B-1----:R-:W-:Y:S04]  /*97a0*/  MOV R0, UR57 ;  /* 0x0000003900007c02 */ /* 0x002fe80008000f00 */
[----:B------:R1:W2:Y:S03]  /*97b0*/  SYNCS.PHASECHK.TRANS64.TRYWAIT P1, [R0+URZ+0x240], R3 ;  /* 0x00024003000075a7 */ /* 0x0002a600080211ff */
[----:B--2---:R-:W-:Y:S05]  /*97c0*/  @!P1 NANOSLEEP.SYNCS 0x989680 ;  /* 0x009896800000995d */ /* 0x004fea0003900000 */
[----:B------:R-:W2:Y:S02]  /*97d0*/  @!P1 SYNCS.PHASECHK.TRANS64 P1, [R0+URZ+0x240], R3 ;  /* 0x00024003000095a7 */ /* 0x000ea400080210ff */
[----:B--2---:R-:W-:Y:S05]  /*97e0*/  @!P1 BRA `(.L_x_139) ;  /* 0xfffffffc00ec9947 */ /* 0x004fea000383ffff */
[----:B------:R-:W-:Y:S05]  /*97f0*/  BRA `(.L_x_138) ;  /* 0xffffffdc00307947 */ /* 0x000fea000383ffff */
.L_x_141:
[----:B------:R1:W1:Y:S02]  /*9800*/  SYNCS.PHASECHK.TRANS64.TRYWAIT P1, [R83+URZ+0x280], R4 ;  /* 0x00028004530075a7 */ /* 0x00026400080211ff */
[----:B-1----:R-:W-:Y:S05]  /*9810*/  @!P1 NANOSLEEP.SYNCS 0x989680 ;  /* 0x009896800000995d */ /* 0x002fea0003900000 */
[----:B------:R-:W1:Y:S02]  /*9820*/  @!P1 SYNCS.PHASECHK.TRANS64 P1, [R83+URZ+0x280], R4 ;  /* 0x00028004530095a7 */ /* 0x000e6400080210ff */
[----:B-1----:R-:W-:Y:S05]  /*9830*/  @!P1 BRA `(.L_x_141) ;  /* 0xfffffffc00f09947 */ /* 0x002fea000383ffff */
[----:B------:R-:W-:Y:S05]  /*9840*/  BRA `(.L_x_140) ;  /* 0xffffffdc006c7947 */ /* 0x000fea000383ffff */
        .weak           $__internal_0_$__cuda_sm10x_tcgen05_guardrail_trap_col_being_dealloced_not_returned_by_alloc
        .type           $__internal_0_$__cuda_sm10x_tcgen05_guardrail_trap_col_being_dealloced_not_returned_by_alloc,@function
        .size           $__internal_0_$__cuda_sm10x_tcgen05_guardrail_trap_col_being_dealloced_not_returned_by_alloc,($__internal_1_$__cuda_sm10x_tcgen05_guardrail_trap_phase_invalid_during_alloc - $__internal_0_$__cuda_sm10x_tcgen05_guardrail_trap_col_being_dealloced_not_returned_by_alloc)
$__internal_0_$__cuda_sm10x_tcgen05_guardrail_trap_col_being_dealloced_not_returned_by_alloc:
[----:B------:R-:W-:Y:S05]  /*9850*/  BPT.TRAP 0x1 ;  /* 0x000000040000795c */ /* 0x000fea0000300000 */
[----:B------:R-:W-:-:S04]  /*9860*/  HFMA2 R3, -RZ, RZ, 0, 0 ;  /* 0x00000000ff037431 */ /* 0x000fc800000001ff */
[----:B------:R-:W-:Y:S05]  /*9870*/  RET.REL.NODEC R2 `(_ZN7cutlass13device_kernelINS_4gemm6kernel13GemmUniversalIN4cute5tupleIJiiiiEEENS1_10collective13CollectiveMmaINS1_35MainloopSm100TmaUmmaWarpSpecializedILi36ELi2ELi4ENS5_IJNS4_1CILi4EEENSA_ILi2EEENSA_ILi1EEEEEEEENS5_IJNSA_ILi128EEENSA_ILi64EEESH_EEEaNS5_IJlSD_lEEEaSJ_NS4_8TiledMMAINS4_8MMA_AtomIJNS4_21SM100_MMA_S8_2x1SM_SSIaaiLi128ELi64ELNS4_4UMMA5MajorE0ELSO_0ELNSN_8SaturateE0EEEEEENS4_6LayoutINS5_IJSD_SD_SD_EEENS5_IJNSA_ILi0EEESU_SU_EEEEENS5_IJNS4_10UnderscoreESX_SX_EEEEENS4_28SM100_TMA_2SM_LOAD_MULTICASTENS4_14ComposedLayoutINS4_7SwizzleILi2ELi4ELi3EEENS4_18smem_ptr_flag_bitsILi8EEENSS_INS5_IJNSA_ILi8EEESH_EEENS5_IJSH_SD_EEEEEEEvNS4_8identityES10_S1A_vS1B_EENS_8epilogue10collective18CollectiveEpilogueINS1D_23Sm100TmaWarpSpecializedILi1ELi1ELi32ELb0ELb0EEEJNS5_IJSH_SH_SH_EEENS5_IJNSS_ISH_SD_EES1J_EEEaSJ_aSJ_NS1D_6fusion15FusionCallbacksIS1H_NS1L_17LinearCombinationIaiaiLNS_15FloatRoundStyleE2EEES1I_S1K_JEEENS4_5SM1004TMEM4LOAD26SM100_TMEM_LOAD_32dp32b32xENS4_13SM90_TMA_LOADES1A_NS4_39AutoVectorizingCopyWithAssumedAlignmentILi128EEENS4_14SM90_TMA_STOREES1A_S1X_S1X_EEEvvEEEEvNT_6ParamsE) ;  /* 0xffffff6402e07950 */ /* 0x000fea0003c3ffff */
        .weak           $__internal_1_$__cuda_sm10x_tcgen05_guardrail_trap_phase_invalid_during_alloc
        .type           $__internal_1_$__cuda_sm10x_tcgen05_guardrail_trap_phase_invalid_during_alloc,@function
        .size           $__internal_1_$__cuda_sm10x_tcgen05_guardrail_trap_phase_invalid_during_alloc,($__internal_2_$__cuda_sm10x_tcgen05_guardrail_trap_unallocated_columns_being_dealloced - $__internal_1_$__cuda_sm10x_tcgen05_guardrail_trap_phase_invalid_during_alloc)
$__internal_1_$__cuda_sm10x_tcgen05_guardrail_trap_phase_invalid_during_alloc:
[----:B------:R-:W-:Y:S05]  /*9880*/  BPT.TRAP 0x1 ;  /* 0x000000040000795c */ /* 0x000fea0000300000 */
[----:B------:R-:W-:-:S04]  /*9890*/  MOV R5, 0x0 ;  /* 0x0000000000057802 */ /* 0x000fc80000000f00 */
[----:B------:R-:W-:Y:S05]  /*98a0*/  RET.REL.NODEC R4 `(_ZN7cutlass13device_kernelINS_4gemm6kernel13GemmUniversalIN4cute5tupleIJiiiiEEENS1_10collective13CollectiveMmaINS1_35MainloopSm100TmaUmmaWarpSpecializedILi36ELi2ELi4ENS5_IJNS4_1CILi4EEENSA_ILi2EEENSA_ILi1EEEEEEEENS5_IJNSA_ILi128EEENSA_ILi64EEESH_EEEaNS5_IJlSD_lEEEaSJ_NS4_8TiledMMAINS4_8MMA_AtomIJNS4_21SM100_MMA_S8_2x1SM_SSIaaiLi128ELi64ELNS4_4UMMA5MajorE0ELSO_0ELNSN_8SaturateE0EEEEEENS4_6LayoutINS5_IJSD_SD_SD_EEENS5_IJNSA_ILi0EEESU_SU_EEEEENS5_IJNS4_10UnderscoreESX_SX_EEEEENS4_28SM100_TMA_2SM_LOAD_MULTICASTENS4_14ComposedLayoutINS4_7SwizzleILi2ELi4ELi3EEENS4_18smem_ptr_flag_bitsILi8EEENSS_INS5_IJNSA_ILi8EEESH_EEENS5_IJSH_SD_EEEEEEEvNS4_8identityES10_S1A_vS1B_EENS_8epilogue10collective18CollectiveEpilogueINS1D_23Sm100TmaWarpSpecializedILi1ELi1ELi32ELb0ELb0EEEJNS5_IJSH_SH_SH_EEENS5_IJNSS_ISH_SD_EES1J_EEEaSJ_aSJ_NS1D_6fusion15FusionCallbacksIS1H_NS1L_17LinearCombinationIaiaiLNS_15FloatRoundStyleE2EEES1I_S1K_JEEENS4_5SM1004TMEM4LOAD26SM100_TMEM_LOAD_32dp32b32xENS4_13SM90_TMA_LOADES1A_NS4_39AutoVectorizingCopyWithAssumedAlignmentILi128EEENS4_14SM90_TMA_STOREES1A_S1X_S1X_EEEvvEEEEvNT_6ParamsE) ;  /* 0xffffff6404d47950 */ /* 0x000fea0003c3ffff */
        .weak           $__internal_2_$__cuda_sm10x_tcgen05_guardrail_trap_unallocated_columns_being_dealloced
        .type           $__internal_2_$__cuda_sm10x_tcgen05_guardrail_trap_unallocated_columns_being_dealloced,@function
        .size           $__internal_2_$__cuda_sm10x_tcgen05_guardrail_trap_unallocated_columns_being_dealloced,(.L_x_246 - $__internal_2_$__cuda_sm10x_tcgen05_guardrail_trap_unallocated_columns_being_dealloced)
$__internal_2_$__cuda_sm10x_tcgen05_guardrail_trap_unallocated_columns_being_dealloced:
[----:B------:R-:W-:Y:S05]  /*98b0*/  BPT.TRAP 0x1 ;  /* 0x000000040000795c */ /* 0x000fea0000300000 */
[----:B------:R-:W-:-:S04]  /*98c0*/  HFMA2 R3, -RZ, RZ, 0, 0 ;  /* 0x00000000ff037431 */ /* 0x000fc800000001ff */
[----:B------:R-:W-:Y:S05]  /*98d0*/  RET.REL.NODEC R2 `(_ZN7cutlass13device_kernelINS_4gemm6kernel13GemmUniversalIN4cute5tupleIJiiiiEEENS1_10collective13CollectiveMmaINS1_35MainloopSm100TmaUmmaWarpSpecializedILi36ELi2ELi4ENS5_IJNS4_1CILi4EEENSA_ILi2EEENSA_ILi1EEEEEEEENS5_IJNSA_ILi128EEENSA_ILi64EEESH_EEEaNS5_IJlSD_lEEEaSJ_NS4_8TiledMMAINS4_8MMA_AtomIJNS4_21SM100_MMA_S8_2x1SM_SSIaaiLi128ELi64ELNS4_4UMMA5MajorE0ELSO_0ELNSN_8SaturateE0EEEEEENS4_6LayoutINS5_IJSD_SD_SD_EEENS5_IJNSA_ILi0EEESU_SU_EEEEENS5_IJNS4_10UnderscoreESX_SX_EEEEENS4_28SM100_TMA_2SM_LOAD_MULTICASTENS4_14ComposedLayoutINS4_7SwizzleILi2ELi4ELi3EEENS4_18smem_ptr_flag_bitsILi8EEENSS_INS5_IJNSA_ILi8EEESH_EEENS5_IJSH_SD_EEEEEEEvNS4_8identityES10_S1A_vS1B_EENS_8epilogue10collective18CollectiveEpilogueINS1D_23Sm100TmaWarpSpecializedILi1ELi1ELi32ELb0ELb0EEEJNS5_IJSH_SH_SH_EEENS5_IJNSS_ISH_SD_EES1J_EEEaSJ_aSJ_NS1D_6fusion15FusionCallbacksIS1H_NS1L_17LinearCombinationIaiaiLNS_15FloatRoundStyleE2EEES1I_S1K_JEEENS4_5SM1004TMEM4LOAD26SM100_TMEM_LOAD_32dp32b32xENS4_13SM90_TMA_LOADES1A_NS4_39AutoVectorizingCopyWithAssumedAlignmentILi128EEENS4_14SM90_TMA_STOREES1A_S1X_S1X_EEEvvEEEEvNT_6ParamsE) ;  /* 0xffffff6402c87950 */ /* 0x000fea0003c3ffff */
.L_x_245:
[----:B------:R-:W-:-:S00]  /*98e0*/  BRA `(.L_x_245) ;  /* 0xfffffffc00fc7947 */ /* 0x000fc0000383ffff */
[----:B------:R-:W-:-:S00]  /*98f0*/  NOP ;  /* 0x0000000000007918 */ /* 0x000fc00000000000 */
        /* <DEDUP_REMOVED lines=8> */
.L_x_246:


//--------------------- .nv.global.init           --------------------------
	.section	.nv.global.init,"aw",@progbits
.nv.global.init:
	.type		$str$27,@object
	.size		$str$27,($str$28 - $str$27)
$str$27:
        /*0000*/ 	.byte	0x28, 0x61, 0x64, 0x64, 0x72, 0x65, 0x73, 0x73, 0x20, 0x26, 0x20, 0x6d, 0x61, 0x73, 0x6b, 0x29
        /*0010*/ 	.byte	0x20, 0x3d, 0x3d, 0x20, 0x30, 0x00
	.type		$str$28,@object
	.size		$str$28,($str$26 - $str$28)
$str$28:
        /*0016*/ 	.byte	0x2f, 0x74, 0x6d, 0x70, 0x2f, 0x63, 0x75, 0x74, 0x6c, 0x61, 0x73, 0x73, 0x5f, 0x73, 0x77, 0x65
        /*0026*/ 	.byte	0x65, 0x70, 0x5f, 0x73, 0x72, 0x63, 0x2f, 0x69, 0x6e, 0x63, 0x6c, 0x75, 0x64, 0x65, 0x2f, 0x63
        /*0036*/ 	.byte	0x75, 0x74, 0x65, 0x2f, 0x70, 0x6f, 0x69, 0x6e, 0x74, 0x65, 0x72, 0x5f, 0x66, 0x6c, 0x61, 0x67
        /*0046*/ 	.byte	0x67, 0x65, 0x64, 0x2e, 0x68, 0x70, 0x70, 0x00
	.type		$str$26,@object
	.size		$str$26,($str$25 - $str$26)
$str$26:
        /*004e*/ 	.byte	0x2f, 0x74, 0x6d, 0x70, 0x2f, 0x63, 0x75, 0x74, 0x6c, 0x61, 0x73, 0x73, 0x5f, 0x73, 0x77, 0x65
        /*005e*/ 	.byte	0x65, 0x70, 0x5f, 0x73, 0x72, 0x63, 0x2f, 0x69, 0x6e, 0x63, 0x6c, 0x75, 0x64, 0x65, 0x2f, 0x63
        /*006e*/ 	.byte	0x75, 0x74, 0x65, 0x2f, 0x61, 0x74, 0x6f, 0x6d, 0x2f, 0x63, 0x6f, 0x70, 0x79, 0x5f, 0x74, 0x72
        /*007e*/ 	.byte	0x61, 0x69, 0x74, 0x73, 0x5f, 0x73, 0x6d, 0x31, 0x30, 0x30, 0x2e, 0x68, 0x70, 0x70, 0x00
	.type		$str$25,@object
	.size		$str$25,(__unnamed_1 - $str$25)
$str$25:
        /*008d*/ 	.byte	0x28, 0x28, 0x75, 0x69, 0x6e, 0x74, 0x33, 0x32, 0x5f, 0x74, 0x28, 0x74, 0x68, 0x72, 0x65, 0x61
        /*009d*/ 	.byte	0x64, 0x49, 0x64, 0x78, 0x2e, 0x78, 0x29, 0x20, 0x2f, 0x20, 0x33, 0x32, 0x29, 0x20, 0x25, 0x20
        /*00ad*/ 	.byte	0x34, 0x29, 0x20, 0x3d, 0x3d, 0x20, 0x28, 0x28, 0x28, 0x74, 0x6d, 0x65, 0x6d, 0x5f, 0x61, 0x64
        /*00bd*/ 	.byte	0x64, 0x72, 0x20, 0x3e, 0x3e, 0x20, 0x31, 0x36, 0x29, 0x20, 0x2f, 0x20, 0x33, 0x32, 0x29, 0x20
        /*00cd*/ 	.byte	0x25, 0x20, 0x34, 0x29, 0x00
	.type		__unnamed_1,@object
	.size		__unnamed_1,(__unnamed_2 - __unnamed_1)
__unnamed_1:
        /*00d2*/ 	.byte	0x61, 0x75, 0x74, 0x6f, 0x20, 0x63, 0x75, 0x74, 0x65, 0x3a, 0x3a, 0x61, 0x73, 0x5f, 0x70, 0x6f
        /* <DEDUP_REMOVED lines=24> */
        /*0262*/ 	.byte	0x00
	.type		__unnamed_2,@object
	.size		__unnamed_2,(.L_2 - __unnamed_2)
__unnamed_2:
        /* <DEDUP_REMOVED lines=41> */
.L_2:


//--------------------- .nv.shared._ZN7cutlass13device_kernelINS_4gemm6kernel13GemmUniversalIN4cute5tupleIJiiiiEEENS1_10collective13CollectiveMmaINS1_35MainloopSm100TmaUmmaWarpSpecializedILi36ELi2ELi4ENS5_IJNS4_1CILi4EEENSA_ILi2EEENSA_ILi1EEEEEEEENS5_IJNSA_ILi128EEENSA_ILi64EEESH_EEEaNS5_IJlSD_lEEEaSJ_NS4_8TiledMMAINS4_8MMA_AtomIJNS4_21SM100_MMA_S8_2x1SM_SSIaaiLi128ELi64ELNS4_4UMMA5MajorE0ELSO_0ELNSN_8SaturateE0EEEEEENS4_6LayoutINS5_IJSD_SD_SD_EEENS5_IJNSA_ILi0EEESU_SU_EEEEENS5_IJNS4_10UnderscoreESX_SX_EEEEENS4_28SM100_TMA_2SM_LOAD_MULTICASTENS4_14ComposedLayoutINS4_7SwizzleILi2ELi4ELi3EEENS4_18smem_ptr_flag_bitsILi8EEENSS_INS5_IJNSA_ILi8EEESH_EEENS5_IJSH_SD_EEEEEEEvNS4_8identityES10_S1A_vS1B_EENS_8epilogue10collective18CollectiveEpilogueINS1D_23Sm100TmaWarpSpecializedILi1ELi1ELi32ELb0ELb0EEEJNS5_IJSH_SH_SH_EEENS5_IJNSS_ISH_SD_EES1J_EEEaSJ_aSJ_NS1D_6fusion15FusionCallbacksIS1H_NS1L_17LinearCombinationIaiaiLNS_15FloatRoundStyleE2EEES1I_S1K_JEEENS4_5SM1004TMEM4LOAD26SM100_TMEM_LOAD_32dp32b32xENS4_13SM90_TMA_LOADES1A_NS4_39AutoVectorizingCopyWithAssumedAlignmentILi128EEENS4_14SM90_TMA_STOREES1A_S1X_S1X_EEEvvEEEEvNT_6ParamsE --------------------------
	.section	.nv.shared._ZN7cutlass13device_kernelINS_4gemm6kernel13GemmUniversalIN4cute5tupleIJiiiiEEENS1_10collective13CollectiveMmaINS1_35MainloopSm100TmaUmmaWarpSpecializedILi36ELi2ELi4ENS5_IJNS4_1CILi4EEENSA_ILi2EEENSA_ILi1EEEEEEEENS5_IJNSA_ILi128EEENSA_ILi64EEESH_EEEaNS5_IJlSD_lEEEaSJ_NS4_8TiledMMAINS4_8MMA_AtomIJNS4_21SM100_MMA_S8_2x1SM_SSIaaiLi128ELi64ELNS4_4UMMA5MajorE0ELSO_0ELNSN_8SaturateE0EEEEEENS4_6LayoutINS5_IJSD_SD_SD_EEENS5_IJNSA_ILi0EEESU_SU_EEEEENS5_IJNS4_10UnderscoreESX_SX_EEEEENS4_28SM100_TMA_2SM_LOAD_MULTICASTENS4_14ComposedLayoutINS4_7SwizzleILi2ELi4ELi3EEENS4_18smem_ptr_flag_bitsILi8EEENSS_INS5_IJNSA_ILi8EEESH_EEENS5_IJSH_SD_EEEEEEEvNS4_8identityES10_S1A_vS1B_EENS_8epilogue10collective18CollectiveEpilogueINS1D_23Sm100TmaWarpSpecializedILi1ELi1ELi32ELb0ELb0EEEJNS5_IJSH_SH_SH_EEENS5_IJNSS_ISH_SD_EES1J_EEEaSJ_aSJ_NS1D_6fusion15FusionCallbacksIS1H_NS1L_17LinearCombinationIaiaiLNS_15FloatRoundStyleE2EEES1I_S1K_JEEENS4_5SM1004TMEM4LOAD26SM100_TMEM_LOAD_32dp32b32xENS4_13SM90_TMA_LOADES1A_NS4_39AutoVectorizingCopyWithAssumedAlignmentILi128EEENS4_14SM90_TMA_STOREES1A_S1X_S1X_EEEvvEEEEvNT_6ParamsE,"aw",@nobits
	.sectionflags	@""
	.align	16
	.zero		1024


//--------------------- .nv.shared.reserved.0     --------------------------
	.section	.nv.shared.reserved.0,"aw",@nobits
	.weak		__nv_reservedSMEM_offset_0_alias
	.size		__nv_reservedSMEM_offset_0_alias, 0, 64
	.other		__nv_reservedSMEM_offset_0_alias,@"STO_CUDA_RESERVED_SHARED STV_DEFAULT"
__nv_reservedSMEM_offset_0_alias:
	.zero		0
.nv.shared.reserved.0:
	.zero		64
	.weak		__nv_reservedSMEM_tcgen05_partition
	.type		__nv_reservedSMEM_tcgen05_partition,@object
	.size		__nv_reservedSMEM_tcgen05_partition,(.L_0 - __nv_reservedSMEM_tcgen05_partition)
__nv_reservedSMEM_tcgen05_partition:
	.zero		32
.L_0:


//--------------------- .nv.global                --------------------------
	.section	.nv.global,"aw",@nobits
.nv.global:
	.type		_ZN40_INTERNAL_a5ca2ef9_4_k_cu_11d08efd_338874cute1_E,@object
	.size		_ZN40_INTERNAL_a5ca2ef9_4_k_cu_11d08efd_338874cute1_E,(_ZN40_INTERNAL_a5ca2ef9_4_k_cu_11d08efd_338874cuda3std3__45__cpo6cbeginE - _ZN40_INTERNAL_a5ca2ef9_4_k_cu_11d08efd_338874cute1_E)
_ZN40_INTERNAL_a5ca2ef9_4_k_cu_11d08efd_338874cute1_E:
	.zero		1
	.type		_ZN40_INTERNAL_a5ca2ef9_4_k_cu_11d08efd_338874cuda3std3__45__cpo6cbeginE,@object
	.size		_ZN40_INTERNAL_a5ca2ef9_4_k_cu_11d08efd_338874cuda3std3__45__cpo6cbeginE,(_ZN40_INTERNAL_a5ca2ef9_4_k_cu_11d08efd_338874cuda3std3__48in_placeE - _ZN40_INTERNAL_a5ca2ef9_4_k_cu_11d08efd_338874cuda3std3__45__cpo6cbeginE)
_ZN40_INTERNAL_a5ca2ef9_4_k_cu_11d08efd_338874cuda3std3__45__cpo6cbeginE:
	.zero		1
	.type		_ZN40_INTERNAL_a5ca2ef9_4_k_cu_11d08efd_338874cuda3std3__48in_placeE,@object
	.size		_ZN40_INTERNAL_a5ca2ef9_4_k_cu_11d08efd_338874cuda3std3__48in_placeE,(_ZN40_INTERNAL_a5ca2ef9_4_k_cu_11d08efd_338874cuda3std6ranges3__45__cpo9iter_moveE - _ZN40_INTERNAL_a5ca2ef9_4_k_cu_11d08efd_338874cuda3std3__48in_placeE)
_ZN40_INTERNAL_a5ca2ef9_4_k_cu_11d08efd_338874cuda3std3__48in_placeE:
	.zero		1
	.type		_ZN40_INTERNAL_a5ca2ef9_4_k_cu_11d08efd_338874cuda3std6ranges3__45__cpo9iter_moveE,@object
	.size		_ZN40_INTERNAL_a5ca2ef9_4_k_cu_11d08efd_338874cuda3std6ranges3__45__cpo9iter_moveE,(_ZN40_INTERNAL_a5ca2ef9_4_k_cu_11d08efd_338874cuda3std3__45__cpo5beginE - _ZN40_INTERNAL_a5ca2ef9_4_k_cu_11d08efd_338874cuda3std6ranges3__45__cpo9iter_moveE)
_ZN40_INTERNAL_a5ca2ef9_4_k_cu_11d08efd_338874cuda3std6ranges3__45__cpo9iter_moveE:
	.zero		1
	.type		_ZN40_INTERNAL_a5ca2ef9_4_k_cu_11d08efd_338874cuda3std3__45__cpo5beginE,@object
	.size		_ZN40_INTERNAL_a5ca2ef9_4_k_cu_11d08efd_338874cuda3std3__45__cpo5beginE,(_ZN40_INTERNAL_a5ca2ef9_4_k_cu_11d08efd_338874cuda3std3__442_GLOBAL__N__a5ca2ef9_4_k_cu_11d08efd_338876ignoreE - _ZN40_INTERNAL_a5ca2ef9_4_k_cu_11d08efd_338874cuda3std3__45__cpo5beginE)
_ZN40_INTERNAL_a5ca2ef9_4_k_cu_11d08efd_338874cuda3std3__45__cpo5beginE:
	.zero		1
	.type		_ZN40_INTERNAL_a5ca2ef9_4_k_cu_11d08efd_338874cuda3std3__442_GLOBAL__N__a5ca2ef9_4_k_cu_11d08efd_338876ignoreE,@object
	.size		_ZN40_INTERNAL_a5ca2ef9_4_k_cu_11d08efd_338874cuda3std3__442_GLOBAL__N__a5ca2ef9_4_k_cu_11d08efd_338876ignoreE,(_ZN40_INTERNAL_a5ca2ef9_4_k_cu_11d08efd_338874cute7productE - _ZN40_INTERNAL_a5ca2ef9_4_k_cu_11d08efd_338874cuda3std3__442_GLOBAL__N__a5ca2ef9_4_k_cu_11d08efd_338876ignoreE)
_ZN40_INTERNAL_a5ca2ef9_4_k_cu_11d08efd_338874cuda3std3__442_GLOBAL__N__a5ca2ef9_4_k_cu_11d08efd_338876ignoreE:
	.zero		1
	.type		_ZN40_INTERNAL_a5ca2ef9_4_k_cu_11d08efd_338874cute7productE,@object
	.size		_ZN40_INTERNAL_a5ca2ef9_4_k_cu_11d08efd_338874cute7productE,(_ZN40_INTERNAL_a5ca2ef9_4_k_cu_11d08efd_338874cuda3std3__45__cpo3endE - _ZN40_INTERNAL_a5ca2ef9_4_k_cu_11d08efd_338874cute7productE)
_ZN40_INTERNAL_a5ca2ef9_4_k_cu_11d08efd_338874cute7productE:
	.zero		1
	.type		_ZN40_INTERNAL_a5ca2ef9_4_k_cu_11d08efd_338874cuda3std3__45__cpo3endE,@object
	.size		_ZN40_INTERNAL_a5ca2ef9_4_k_cu_11d08efd_338874cuda3std3__45__cpo3endE,(_ZN40_INTERNAL_a5ca2ef9_4_k_cu_11d08efd_338874cuda3std3__419piecewise_constructE - _ZN40_INTERNAL_a5ca2ef9_4_k_cu_11d08efd_338874cuda3std3__45__cpo3endE)
_ZN40_INTERNAL_a5ca2ef9_4_k_cu_11d08efd_338874cuda3std3__45__cpo3endE:
	.zero		1
	.type		_ZN40_INTERNAL_a5ca2ef9_4_k_cu_11d08efd_338874cuda3std3__419piecewise_constructE,@object
	.size		_ZN40_INTERNAL_a5ca2ef9_4_k_cu_11d08efd_338874cuda3std3__419piecewise_constructE,(_ZN40_INTERNAL_a5ca2ef9_4_k_cu_11d08efd_338874cuda3std3__45__cpo4cendE - _ZN40_INTERNAL_a5ca2ef9_4_k_cu_11d08efd_338874cuda3std3__419piecewise_constructE)
_ZN40_INTERNAL_a5ca2ef9_4_k_cu_11d08efd_338874cuda3std3__419piecewise_constructE:
	.zero		1
	.type		_ZN40_INTERNAL_a5ca2ef9_4_k_cu_11d08efd_338874cuda3std3__45__cpo4cendE,@object
	.size		_ZN40_INTERNAL_a5ca2ef9_4_k_cu_11d08efd_338874cuda3std3__45__cpo4cendE,(_ZN40_INTERNAL_a5ca2ef9_4_k_cu_11d08efd_338874cuda3std6ranges3__45__cpo4swapE - _ZN40_INTERNAL_a5ca2ef9_4_k_cu_11d08efd_338874cuda3std3__45__cpo4cendE)
_ZN40_INTERNAL_a5ca2ef9_4_k_cu_11d08efd_338874cuda3std3__45__cpo4cendE:
	.zero		1
	.type		_ZN40_INTERNAL_a5ca2ef9_4_k_cu_11d08efd_338874cuda3std6ranges3__45__cpo4swapE,@object
	.size		_ZN40_INTERNAL_a5ca2ef9_4_k_cu_11d08efd_338874cuda3std6ranges3__45__cpo4swapE,(.L_10 - _ZN40_INTERNAL_a5ca2ef9_4_k_cu_11d08efd_338874cuda3std6ranges3__45__cpo4swapE)
_ZN40_INTERNAL_a5ca2ef9_4_k_cu_11d08efd_338874cuda3std6ranges3__45__cpo4swapE:
	.zero		1
.L_10:


//--------------------- .nv.constant0._ZN7cutlass13device_kernelINS_4gemm6kernel13GemmUniversalIN4cute5tupleIJiiiiEEENS1_10collective13CollectiveMmaINS1_35MainloopSm100TmaUmmaWarpSpecializedILi36ELi2ELi4ENS5_IJNS4_1CILi4EEENSA_ILi2EEENSA_ILi1EEEEEEEENS5_IJNSA_ILi128EEENSA_ILi64EEESH_EEEaNS5_IJlSD_lEEEaSJ_NS4_8TiledMMAINS4_8MMA_AtomIJNS4_21SM100_MMA_S8_2x1SM_SSIaaiLi128ELi64ELNS4_4UMMA5MajorE0ELSO_0ELNSN_8SaturateE0EEEEEENS4_6LayoutINS5_IJSD_SD_SD_EEENS5_IJNSA_ILi0EEESU_SU_EEEEENS5_IJNS4_10UnderscoreESX_SX_EEEEENS4_28SM100_TMA_2SM_LOAD_MULTICASTENS4_14ComposedLayoutINS4_7SwizzleILi2ELi4ELi3EEENS4_18smem_ptr_flag_bitsILi8EEENSS_INS5_IJNSA_ILi8EEESH_EEENS5_IJSH_SD_EEEEEEEvNS4_8identityES10_S1A_vS1B_EENS_8epilogue10collective18CollectiveEpilogueINS1D_23Sm100TmaWarpSpecializedILi1ELi1ELi32ELb0ELb0EEEJNS5_IJSH_SH_SH_EEENS5_IJNSS_ISH_SD_EES1J_EEEaSJ_aSJ_NS1D_6fusion15FusionCallbacksIS1H_NS1L_17LinearCombinationIaiaiLNS_15FloatRoundStyleE2EEES1I_S1K_JEEENS4_5SM1004TMEM4LOAD26SM100_TMEM_LOAD_32dp32b32xENS4_13SM90_TMA_LOADES1A_NS4_39AutoVectorizingCopyWithAssumedAlignmentILi128EEENS4_14SM90_TMA_STOREES1A_S1X_S1X_EEEvvEEEEvNT_6ParamsE --------------------------
	.section	.nv.constant0._ZN7cutlass13device_kernelINS_4gemm6kernel13GemmUniversalIN4cute5tupleIJiiiiEEENS1_10collective13CollectiveMmaINS1_35MainloopSm100TmaUmmaWarpSpecializedILi36ELi2ELi4ENS5_IJNS4_1CILi4EEENSA_ILi2EEENSA_ILi1EEEEEEEENS5_IJNSA_ILi128EEENSA_ILi64EEESH_EEEaNS5_IJlSD_lEEEaSJ_NS4_8TiledMMAINS4_8MMA_AtomIJNS4_21SM100_MMA_S8_2x1SM_SSIaaiLi128ELi64ELNS4_4UMMA5MajorE0ELSO_0ELNSN_8SaturateE0EEEEEENS4_6LayoutINS5_IJSD_SD_SD_EEENS5_IJNSA_ILi0EEESU_SU_EEEEENS5_IJNS4_10UnderscoreESX_SX_EEEEENS4_28SM100_TMA_2SM_LOAD_MULTICASTENS4_14ComposedLayoutINS4_7SwizzleILi2ELi4ELi3EEENS4_18smem_ptr_flag_bitsILi8EEENSS_INS5_IJNSA_ILi8EEESH_EEENS5_IJSH_SD_EEEEEEEvNS4_8identityES10_S1A_vS1B_EENS_8epilogue10collective18CollectiveEpilogueINS1D_23Sm100TmaWarpSpecializedILi1ELi1ELi32ELb0ELb0EEEJNS5_IJSH_SH_SH_EEENS5_IJNSS_ISH_SD_EES1J_EEEaSJ_aSJ_NS1D_6fusion15FusionCallbacksIS1H_NS1L_17LinearCombinationIaiaiLNS_15FloatRoundStyleE2EEES1I_S1K_JEEENS4_5SM1004TMEM4LOAD26SM100_TMEM_LOAD_32dp32b32xENS4_13SM90_TMA_LOADES1A_NS4_39AutoVectorizingCopyWithAssumedAlignmentILi128EEENS4_14SM90_TMA_STOREES1A_S1X_S1X_EEEvvEEEEvNT_6ParamsE,"a",@progbits
	.sectionflags	@""
	.align	4
.nv.constant0._ZN7cutlass13device_kernelINS_4gemm6kernel13GemmUniversalIN4cute5tupleIJiiiiEEENS1_10collective13CollectiveMmaINS1_35MainloopSm100TmaUmmaWarpSpecializedILi36ELi2ELi4ENS5_IJNS4_1CILi4EEENSA_ILi2EEENSA_ILi1EEEEEEEENS5_IJNSA_ILi128EEENSA_ILi64EEESH_EEEaNS5_IJlSD_lEEEaSJ_NS4_8TiledMMAINS4_8MMA_AtomIJNS4_21SM100_MMA_S8_2x1SM_SSIaaiLi128ELi64ELNS4_4UMMA5MajorE0ELSO_0ELNSN_8SaturateE0EEEEEENS4_6LayoutINS5_IJSD_SD_SD_EEENS5_IJNSA_ILi0EEESU_SU_EEEEENS5_IJNS4_10UnderscoreESX_SX_EEEEENS4_28SM100_TMA_2SM_LOAD_MULTICASTENS4_14ComposedLayoutINS4_7SwizzleILi2ELi4ELi3EEENS4_18smem_ptr_flag_bitsILi8EEENSS_INS5_IJNSA_ILi8EEESH_EEENS5_IJSH_SD_EEEEEEEvNS4_8identityES10_S1A_vS1B_EENS_8epilogue10collective18CollectiveEpilogueINS1D_23Sm100TmaWarpSpecializedILi1ELi1ELi32ELb0ELb0EEEJNS5_IJSH_SH_SH_EEENS5_IJNSS_ISH_SD_EES1J_EEEaSJ_aSJ_NS1D_6fusion15FusionCallbacksIS1H_NS1L_17LinearCombinationIaiaiLNS_15FloatRoundStyleE2EEES1I_S1K_JEEENS4_5SM1004TMEM4LOAD26SM100_TMEM_LOAD_32dp32b32xENS4_13SM90_TMA_LOADES1A_NS4_39AutoVectorizingCopyWithAssumedAlignmentILi128EEENS4_14SM90_TMA_STOREES1A_S1X_S1X_EEEvvEEEEvNT_6ParamsE:
	.zero		2944


//--------------------- SYMBOLS --------------------------

	.type		.nv.reservedSmem.offset0,@object
	.size		.nv.reservedSmem.offset0,0x4
	.type		.nv.reservedSmem.cap,@object
	.size		.nv.reservedSmem.cap,0x4
	.type		__assertfail,@function
